//
// Generated by NVIDIA NVVM Compiler
//
// Compiler Build ID: CL-36424714
// Cuda compilation tools, release 13.0, V13.0.88
// Based on NVVM 20.0.0
//

.version 9.0
.target sm_100
.address_size 64

	// .globl	_Z16reduceNeighboredPiS_j
// _ZZ26reduceCompleteUnrollSharedILj1024EEvPiS0_jE4smem has been demoted
// _ZZ26reduceCompleteUnrollSharedILj512EEvPiS0_jE4smem has been demoted
// _ZZ26reduceCompleteUnrollSharedILj256EEvPiS0_jE4smem has been demoted
// _ZZ26reduceCompleteUnrollSharedILj128EEvPiS0_jE4smem has been demoted
// _ZZ26reduceCompleteUnrollSharedILj64EEvPiS0_jE4smem has been demoted

.visible .entry _Z16reduceNeighboredPiS_j(
	.param .u64 .ptr .align 1 _Z16reduceNeighboredPiS_j_param_0,
	.param .u64 .ptr .align 1 _Z16reduceNeighboredPiS_j_param_1,
	.param .u32 _Z16reduceNeighboredPiS_j_param_2
)
{
	.reg .pred 	%p<6>;
	.reg .b32 	%r<16>;
	.reg .b64 	%rd<13>;

	ld.param.u64 	%rd5, [_Z16reduceNeighboredPiS_j_param_0];
	ld.param.u64 	%rd4, [_Z16reduceNeighboredPiS_j_param_1];
	ld.param.u32 	%r6, [_Z16reduceNeighboredPiS_j_param_2];
	cvta.to.global.u64 	%rd1, %rd5;
	mov.u32 	%r1, %tid.x;
	mov.u32 	%r2, %ctaid.x;
	mov.u32 	%r3, %ntid.x;
	setp.ge.u32 	%p1, %r1, %r6;
	@%p1 bra 	$L__BB0_8;
	mul.lo.s32 	%r7, %r2, %r3;
	mul.wide.u32 	%rd6, %r7, 4;
	add.s64 	%rd2, %rd1, %rd6;
	setp.lt.u32 	%p2, %r3, 2;
	@%p2 bra 	$L__BB0_6;
	mul.wide.u32 	%rd7, %r1, 4;
	add.s64 	%rd3, %rd2, %rd7;
	mov.b32 	%r15, 1;
$L__BB0_3:
	shl.b32 	%r5, %r15, 1;
	add.s32 	%r9, %r5, -1;
	and.b32  	%r10, %r9, %r1;
	setp.ne.s32 	%p3, %r10, 0;
	@%p3 bra 	$L__BB0_5;
	mul.wide.s32 	%rd8, %r15, 4;
	add.s64 	%rd9, %rd3, %rd8;
	ld.global.u32 	%r11, [%rd9];
	ld.global.u32 	%r12, [%rd3];
	add.s32 	%r13, %r12, %r11;
	st.global.u32 	[%rd3], %r13;
$L__BB0_5:
	bar.sync 	0;
	setp.lt.u32 	%p4, %r5, %r3;
	mov.u32 	%r15, %r5;
	@%p4 bra 	$L__BB0_3;
$L__BB0_6:
	setp.ne.s32 	%p5, %r1, 0;
	@%p5 bra 	$L__BB0_8;
	ld.global.u32 	%r14, [%rd2];
	cvta.to.global.u64 	%rd10, %rd4;
	mul.wide.u32 	%rd11, %r2, 4;
	add.s64 	%rd12, %rd10, %rd11;
	st.global.u32 	[%rd12], %r14;
$L__BB0_8:
	ret;

}
	// .globl	_Z20reduceNeighboredLessPiS_j
.visible .entry _Z20reduceNeighboredLessPiS_j(
	.param .u64 .ptr .align 1 _Z20reduceNeighboredLessPiS_j_param_0,
	.param .u64 .ptr .align 1 _Z20reduceNeighboredLessPiS_j_param_1,
	.param .u32 _Z20reduceNeighboredLessPiS_j_param_2
)
{
	.reg .pred 	%p<6>;
	.reg .b32 	%r<17>;
	.reg .b64 	%rd<13>;

	ld.param.u64 	%rd3, [_Z20reduceNeighboredLessPiS_j_param_0];
	ld.param.u64 	%rd2, [_Z20reduceNeighboredLessPiS_j_param_1];
	ld.param.u32 	%r7, [_Z20reduceNeighboredLessPiS_j_param_2];
	cvta.to.global.u64 	%rd4, %rd3;
	mov.u32 	%r1, %tid.x;
	mov.u32 	%r2, %ctaid.x;
	mov.u32 	%r3, %ntid.x;
	mul.lo.s32 	%r8, %r2, %r3;
	add.s32 	%r9, %r8, %r1;
	mul.wide.u32 	%rd5, %r8, 4;
	add.s64 	%rd1, %rd4, %rd5;
	setp.ge.u32 	%p1, %r9, %r7;
	@%p1 bra 	$L__BB1_8;
	setp.lt.u32 	%p2, %r3, 2;
	@%p2 bra 	$L__BB1_6;
	mov.b32 	%r16, 1;
$L__BB1_3:
	shl.b32 	%r5, %r16, 1;
	mul.lo.s32 	%r6, %r5, %r1;
	setp.ge.u32 	%p3, %r6, %r3;
	@%p3 bra 	$L__BB1_5;
	add.s32 	%r11, %r6, %r16;
	mul.wide.u32 	%rd6, %r11, 4;
	add.s64 	%rd7, %rd1, %rd6;
	ld.global.u32 	%r12, [%rd7];
	mul.wide.u32 	%rd8, %r6, 4;
	add.s64 	%rd9, %rd1, %rd8;
	ld.global.u32 	%r13, [%rd9];
	add.s32 	%r14, %r13, %r12;
	st.global.u32 	[%rd9], %r14;
$L__BB1_5:
	bar.sync 	0;
	setp.lt.u32 	%p4, %r5, %r3;
	mov.u32 	%r16, %r5;
	@%p4 bra 	$L__BB1_3;
$L__BB1_6:
	setp.ne.s32 	%p5, %r1, 0;
	@%p5 bra 	$L__BB1_8;
	ld.global.u32 	%r15, [%rd1];
	cvta.to.global.u64 	%rd10, %rd2;
	mul.wide.u32 	%rd11, %r2, 4;
	add.s64 	%rd12, %rd10, %rd11;
	st.global.u32 	[%rd12], %r15;
$L__BB1_8:
	ret;

}
	// .globl	_Z17reduceInterleavedPiS_j
.visible .entry _Z17reduceInterleavedPiS_j(
	.param .u64 .ptr .align 1 _Z17reduceInterleavedPiS_j_param_0,
	.param .u64 .ptr .align 1 _Z17reduceInterleavedPiS_j_param_1,
	.param .u32 _Z17reduceInterleavedPiS_j_param_2
)
{
	.reg .pred 	%p<6>;
	.reg .b32 	%r<14>;
	.reg .b64 	%rd<13>;

	ld.param.u64 	%rd4, [_Z17reduceInterleavedPiS_j_param_0];
	ld.param.u64 	%rd3, [_Z17reduceInterleavedPiS_j_param_1];
	ld.param.u32 	%r6, [_Z17reduceInterleavedPiS_j_param_2];
	cvta.to.global.u64 	%rd5, %rd4;
	mov.u32 	%r1, %tid.x;
	mov.u32 	%r2, %ctaid.x;
	mov.u32 	%r13, %ntid.x;
	mul.lo.s32 	%r7, %r2, %r13;
	add.s32 	%r8, %r7, %r1;
	mul.wide.u32 	%rd6, %r7, 4;
	add.s64 	%rd1, %rd5, %rd6;
	setp.ge.u32 	%p1, %r8, %r6;
	@%p1 bra 	$L__BB2_8;
	setp.lt.u32 	%p2, %r13, 2;
	@%p2 bra 	$L__BB2_6;
	mul.wide.u32 	%rd7, %r1, 4;
	add.s64 	%rd2, %rd1, %rd7;
$L__BB2_3:
	shr.u32 	%r5, %r13, 1;
	setp.ge.u32 	%p3, %r1, %r5;
	@%p3 bra 	$L__BB2_5;
	mul.wide.u32 	%rd8, %r5, 4;
	add.s64 	%rd9, %rd2, %rd8;
	ld.global.u32 	%r9, [%rd9];
	ld.global.u32 	%r10, [%rd2];
	add.s32 	%r11, %r10, %r9;
	st.global.u32 	[%rd2], %r11;
$L__BB2_5:
	bar.sync 	0;
	setp.gt.u32 	%p4, %r13, 3;
	mov.u32 	%r13, %r5;
	@%p4 bra 	$L__BB2_3;
$L__BB2_6:
	setp.ne.s32 	%p5, %r1, 0;
	@%p5 bra 	$L__BB2_8;
	ld.global.u32 	%r12, [%rd1];
	cvta.to.global.u64 	%rd10, %rd3;
	mul.wide.u32 	%rd11, %r2, 4;
	add.s64 	%rd12, %rd10, %rd11;
	st.global.u32 	[%rd12], %r12;
$L__BB2_8:
	ret;

}
	// .globl	_Z16reduceUnrolling2PiS_j
.visible .entry _Z16reduceUnrolling2PiS_j(
	.param .u64 .ptr .align 1 _Z16reduceUnrolling2PiS_j_param_0,
	.param .u64 .ptr .align 1 _Z16reduceUnrolling2PiS_j_param_1,
	.param .u32 _Z16reduceUnrolling2PiS_j_param_2
)
{
	.reg .pred 	%p<6>;
	.reg .b32 	%r<19>;
	.reg .b64 	%rd<18>;

	ld.param.u64 	%rd6, [_Z16reduceUnrolling2PiS_j_param_0];
	ld.param.u64 	%rd5, [_Z16reduceUnrolling2PiS_j_param_1];
	ld.param.u32 	%r8, [_Z16reduceUnrolling2PiS_j_param_2];
	cvta.to.global.u64 	%rd1, %rd6;
	mov.u32 	%r1, %tid.x;
	mov.u32 	%r2, %ctaid.x;
	mov.u32 	%r18, %ntid.x;
	mul.lo.s32 	%r9, %r18, %r2;
	shl.b32 	%r10, %r9, 1;
	add.s32 	%r4, %r10, %r1;
	cvt.u64.u32 	%rd2, %r10;
	add.s32 	%r5, %r4, %r18;
	setp.ge.u32 	%p1, %r5, %r8;
	@%p1 bra 	$L__BB3_2;
	mul.wide.u32 	%rd7, %r5, 4;
	add.s64 	%rd8, %rd1, %rd7;
	ld.global.u32 	%r11, [%rd8];
	mul.wide.u32 	%rd9, %r4, 4;
	add.s64 	%rd10, %rd1, %rd9;
	ld.global.u32 	%r12, [%rd10];
	add.s32 	%r13, %r12, %r11;
	st.global.u32 	[%rd10], %r13;
$L__BB3_2:
	shl.b64 	%rd11, %rd2, 2;
	add.s64 	%rd3, %rd1, %rd11;
	bar.sync 	0;
	setp.lt.u32 	%p2, %r18, 2;
	@%p2 bra 	$L__BB3_7;
	mul.wide.u32 	%rd12, %r1, 4;
	add.s64 	%rd4, %rd3, %rd12;
$L__BB3_4:
	shr.u32 	%r7, %r18, 1;
	setp.ge.u32 	%p3, %r1, %r7;
	@%p3 bra 	$L__BB3_6;
	mul.wide.u32 	%rd13, %r7, 4;
	add.s64 	%rd14, %rd4, %rd13;
	ld.global.u32 	%r14, [%rd14];
	ld.global.u32 	%r15, [%rd4];
	add.s32 	%r16, %r15, %r14;
	st.global.u32 	[%rd4], %r16;
$L__BB3_6:
	bar.sync 	0;
	setp.gt.u32 	%p4, %r18, 3;
	mov.u32 	%r18, %r7;
	@%p4 bra 	$L__BB3_4;
$L__BB3_7:
	setp.ne.s32 	%p5, %r1, 0;
	@%p5 bra 	$L__BB3_9;
	ld.global.u32 	%r17, [%rd3];
	cvta.to.global.u64 	%rd15, %rd5;
	mul.wide.u32 	%rd16, %r2, 4;
	add.s64 	%rd17, %rd15, %rd16;
	st.global.u32 	[%rd17], %r17;
$L__BB3_9:
	ret;

}
	// .globl	_Z16reduceUnrolling4PiS_j
.visible .entry _Z16reduceUnrolling4PiS_j(
	.param .u64 .ptr .align 1 _Z16reduceUnrolling4PiS_j_param_0,
	.param .u64 .ptr .align 1 _Z16reduceUnrolling4PiS_j_param_1,
	.param .u32 _Z16reduceUnrolling4PiS_j_param_2
)
{
	.reg .pred 	%p<6>;
	.reg .b32 	%r<26>;
	.reg .b64 	%rd<22>;

	ld.param.u64 	%rd6, [_Z16reduceUnrolling4PiS_j_param_0];
	ld.param.u64 	%rd5, [_Z16reduceUnrolling4PiS_j_param_1];
	ld.param.u32 	%r8, [_Z16reduceUnrolling4PiS_j_param_2];
	cvta.to.global.u64 	%rd1, %rd6;
	mov.u32 	%r1, %tid.x;
	mov.u32 	%r2, %ctaid.x;
	mov.u32 	%r25, %ntid.x;
	mul.lo.s32 	%r9, %r25, %r2;
	shl.b32 	%r10, %r9, 2;
	add.s32 	%r4, %r10, %r1;
	cvt.u64.u32 	%rd2, %r10;
	mad.lo.s32 	%r5, %r25, 3, %r4;
	setp.ge.u32 	%p1, %r5, %r8;
	@%p1 bra 	$L__BB4_2;
	mul.wide.u32 	%rd7, %r4, 4;
	add.s64 	%rd8, %rd1, %rd7;
	ld.global.u32 	%r11, [%rd8];
	shl.b32 	%r12, %r25, 1;
	sub.s32 	%r13, %r5, %r12;
	mul.wide.u32 	%rd9, %r13, 4;
	add.s64 	%rd10, %rd1, %rd9;
	ld.global.u32 	%r14, [%rd10];
	add.s32 	%r15, %r13, %r25;
	mul.wide.u32 	%rd11, %r15, 4;
	add.s64 	%rd12, %rd1, %rd11;
	ld.global.u32 	%r16, [%rd12];
	mul.wide.u32 	%rd13, %r5, 4;
	add.s64 	%rd14, %rd1, %rd13;
	ld.global.u32 	%r17, [%rd14];
	add.s32 	%r18, %r14, %r11;
	add.s32 	%r19, %r18, %r16;
	add.s32 	%r20, %r19, %r17;
	st.global.u32 	[%rd8], %r20;
$L__BB4_2:
	shl.b64 	%rd15, %rd2, 2;
	add.s64 	%rd3, %rd1, %rd15;
	bar.sync 	0;
	setp.lt.u32 	%p2, %r25, 2;
	@%p2 bra 	$L__BB4_7;
	mul.wide.u32 	%rd16, %r1, 4;
	add.s64 	%rd4, %rd3, %rd16;
$L__BB4_4:
	shr.u32 	%r7, %r25, 1;
	setp.ge.u32 	%p3, %r1, %r7;
	@%p3 bra 	$L__BB4_6;
	mul.wide.u32 	%rd17, %r7, 4;
	add.s64 	%rd18, %rd4, %rd17;
	ld.global.u32 	%r21, [%rd18];
	ld.global.u32 	%r22, [%rd4];
	add.s32 	%r23, %r22, %r21;
	st.global.u32 	[%rd4], %r23;
$L__BB4_6:
	bar.sync 	0;
	setp.gt.u32 	%p4, %r25, 3;
	mov.u32 	%r25, %r7;
	@%p4 bra 	$L__BB4_4;
$L__BB4_7:
	setp.ne.s32 	%p5, %r1, 0;
	@%p5 bra 	$L__BB4_9;
	ld.global.u32 	%r24, [%rd3];
	cvta.to.global.u64 	%rd19, %rd5;
	mul.wide.u32 	%rd20, %r2, 4;
	add.s64 	%rd21, %rd19, %rd20;
	st.global.u32 	[%rd21], %r24;
$L__BB4_9:
	ret;

}
	// .globl	_Z16reduceUnrolling8PiS_j
.visible .entry _Z16reduceUnrolling8PiS_j(
	.param .u64 .ptr .align 1 _Z16reduceUnrolling8PiS_j_param_0,
	.param .u64 .ptr .align 1 _Z16reduceUnrolling8PiS_j_param_1,
	.param .u32 _Z16reduceUnrolling8PiS_j_param_2
)
{
	.reg .pred 	%p<6>;
	.reg .b32 	%r<37>;
	.reg .b64 	%rd<30>;

	ld.param.u64 	%rd6, [_Z16reduceUnrolling8PiS_j_param_0];
	ld.param.u64 	%rd5, [_Z16reduceUnrolling8PiS_j_param_1];
	ld.param.u32 	%r8, [_Z16reduceUnrolling8PiS_j_param_2];
	cvta.to.global.u64 	%rd1, %rd6;
	mov.u32 	%r1, %tid.x;
	mov.u32 	%r2, %ctaid.x;
	mov.u32 	%r36, %ntid.x;
	mul.lo.s32 	%r9, %r36, %r2;
	shl.b32 	%r10, %r9, 3;
	add.s32 	%r4, %r10, %r1;
	cvt.u64.u32 	%rd2, %r10;
	mad.lo.s32 	%r5, %r36, 7, %r4;
	setp.ge.u32 	%p1, %r5, %r8;
	@%p1 bra 	$L__BB5_2;
	mul.wide.u32 	%rd7, %r4, 4;
	add.s64 	%rd8, %rd1, %rd7;
	ld.global.u32 	%r11, [%rd8];
	mad.lo.s32 	%r12, %r36, -6, %r5;
	mul.wide.u32 	%rd9, %r12, 4;
	add.s64 	%rd10, %rd1, %rd9;
	ld.global.u32 	%r13, [%rd10];
	add.s32 	%r14, %r12, %r36;
	mul.wide.u32 	%rd11, %r14, 4;
	add.s64 	%rd12, %rd1, %rd11;
	ld.global.u32 	%r15, [%rd12];
	add.s32 	%r16, %r14, %r36;
	mul.wide.u32 	%rd13, %r16, 4;
	add.s64 	%rd14, %rd1, %rd13;
	ld.global.u32 	%r17, [%rd14];
	add.s32 	%r18, %r16, %r36;
	mul.wide.u32 	%rd15, %r18, 4;
	add.s64 	%rd16, %rd1, %rd15;
	ld.global.u32 	%r19, [%rd16];
	add.s32 	%r20, %r18, %r36;
	mul.wide.u32 	%rd17, %r20, 4;
	add.s64 	%rd18, %rd1, %rd17;
	ld.global.u32 	%r21, [%rd18];
	add.s32 	%r22, %r20, %r36;
	mul.wide.u32 	%rd19, %r22, 4;
	add.s64 	%rd20, %rd1, %rd19;
	ld.global.u32 	%r23, [%rd20];
	mul.wide.u32 	%rd21, %r5, 4;
	add.s64 	%rd22, %rd1, %rd21;
	ld.global.u32 	%r24, [%rd22];
	add.s32 	%r25, %r13, %r11;
	add.s32 	%r26, %r25, %r15;
	add.s32 	%r27, %r26, %r17;
	add.s32 	%r28, %r27, %r19;
	add.s32 	%r29, %r28, %r21;
	add.s32 	%r30, %r29, %r23;
	add.s32 	%r31, %r30, %r24;
	st.global.u32 	[%rd8], %r31;
$L__BB5_2:
	shl.b64 	%rd23, %rd2, 2;
	add.s64 	%rd3, %rd1, %rd23;
	bar.sync 	0;
	setp.lt.u32 	%p2, %r36, 2;
	@%p2 bra 	$L__BB5_7;
	mul.wide.u32 	%rd24, %r1, 4;
	add.s64 	%rd4, %rd3, %rd24;
$L__BB5_4:
	shr.u32 	%r7, %r36, 1;
	setp.ge.u32 	%p3, %r1, %r7;
	@%p3 bra 	$L__BB5_6;
	mul.wide.u32 	%rd25, %r7, 4;
	add.s64 	%rd26, %rd4, %rd25;
	ld.global.u32 	%r32, [%rd26];
	ld.global.u32 	%r33, [%rd4];
	add.s32 	%r34, %r33, %r32;
	st.global.u32 	[%rd4], %r34;
$L__BB5_6:
	bar.sync 	0;
	setp.gt.u32 	%p4, %r36, 3;
	mov.u32 	%r36, %r7;
	@%p4 bra 	$L__BB5_4;
$L__BB5_7:
	setp.ne.s32 	%p5, %r1, 0;
	@%p5 bra 	$L__BB5_9;
	ld.global.u32 	%r35, [%rd3];
	cvta.to.global.u64 	%rd27, %rd5;
	mul.wide.u32 	%rd28, %r2, 4;
	add.s64 	%rd29, %rd27, %rd28;
	st.global.u32 	[%rd29], %r35;
$L__BB5_9:
	ret;

}
	// .globl	_Z18reduceUnrollWarps8PiS_j
.visible .entry _Z18reduceUnrollWarps8PiS_j(
	.param .u64 .ptr .align 1 _Z18reduceUnrollWarps8PiS_j_param_0,
	.param .u64 .ptr .align 1 _Z18reduceUnrollWarps8PiS_j_param_1,
	.param .u32 _Z18reduceUnrollWarps8PiS_j_param_2
)
{
	.reg .pred 	%p<7>;
	.reg .b32 	%r<55>;
	.reg .b64 	%rd<30>;

	ld.param.u64 	%rd6, [_Z18reduceUnrollWarps8PiS_j_param_0];
	ld.param.u64 	%rd5, [_Z18reduceUnrollWarps8PiS_j_param_1];
	ld.param.u32 	%r8, [_Z18reduceUnrollWarps8PiS_j_param_2];
	cvta.to.global.u64 	%rd1, %rd6;
	mov.u32 	%r1, %tid.x;
	mov.u32 	%r2, %ctaid.x;
	mov.u32 	%r54, %ntid.x;
	mul.lo.s32 	%r9, %r54, %r2;
	shl.b32 	%r10, %r9, 3;
	add.s32 	%r4, %r10, %r1;
	cvt.u64.u32 	%rd2, %r10;
	mad.lo.s32 	%r5, %r54, 7, %r4;
	setp.ge.u32 	%p1, %r5, %r8;
	@%p1 bra 	$L__BB6_2;
	mul.wide.u32 	%rd7, %r4, 4;
	add.s64 	%rd8, %rd1, %rd7;
	ld.global.u32 	%r11, [%rd8];
	mad.lo.s32 	%r12, %r54, -6, %r5;
	mul.wide.u32 	%rd9, %r12, 4;
	add.s64 	%rd10, %rd1, %rd9;
	ld.global.u32 	%r13, [%rd10];
	add.s32 	%r14, %r12, %r54;
	mul.wide.u32 	%rd11, %r14, 4;
	add.s64 	%rd12, %rd1, %rd11;
	ld.global.u32 	%r15, [%rd12];
	add.s32 	%r16, %r14, %r54;
	mul.wide.u32 	%rd13, %r16, 4;
	add.s64 	%rd14, %rd1, %rd13;
	ld.global.u32 	%r17, [%rd14];
	add.s32 	%r18, %r16, %r54;
	mul.wide.u32 	%rd15, %r18, 4;
	add.s64 	%rd16, %rd1, %rd15;
	ld.global.u32 	%r19, [%rd16];
	add.s32 	%r20, %r18, %r54;
	mul.wide.u32 	%rd17, %r20, 4;
	add.s64 	%rd18, %rd1, %rd17;
	ld.global.u32 	%r21, [%rd18];
	add.s32 	%r22, %r20, %r54;
	mul.wide.u32 	%rd19, %r22, 4;
	add.s64 	%rd20, %rd1, %rd19;
	ld.global.u32 	%r23, [%rd20];
	mul.wide.u32 	%rd21, %r5, 4;
	add.s64 	%rd22, %rd1, %rd21;
	ld.global.u32 	%r24, [%rd22];
	add.s32 	%r25, %r13, %r11;
	add.s32 	%r26, %r25, %r15;
	add.s32 	%r27, %r26, %r17;
	add.s32 	%r28, %r27, %r19;
	add.s32 	%r29, %r28, %r21;
	add.s32 	%r30, %r29, %r23;
	add.s32 	%r31, %r30, %r24;
	st.global.u32 	[%rd8], %r31;
$L__BB6_2:
	shl.b64 	%rd23, %rd2, 2;
	add.s64 	%rd3, %rd1, %rd23;
	bar.sync 	0;
	setp.lt.u32 	%p2, %r54, 66;
	mul.wide.u32 	%rd24, %r1, 4;
	add.s64 	%rd4, %rd3, %rd24;
	@%p2 bra 	$L__BB6_6;
$L__BB6_3:
	shr.u32 	%r7, %r54, 1;
	setp.ge.u32 	%p3, %r1, %r7;
	@%p3 bra 	$L__BB6_5;
	mul.wide.u32 	%rd25, %r7, 4;
	add.s64 	%rd26, %rd4, %rd25;
	ld.global.u32 	%r32, [%rd26];
	ld.global.u32 	%r33, [%rd4];
	add.s32 	%r34, %r33, %r32;
	st.global.u32 	[%rd4], %r34;
$L__BB6_5:
	bar.sync 	0;
	setp.gt.u32 	%p4, %r54, 131;
	mov.u32 	%r54, %r7;
	@%p4 bra 	$L__BB6_3;
$L__BB6_6:
	setp.gt.u32 	%p5, %r1, 31;
	@%p5 bra 	$L__BB6_9;
	ld.volatile.global.u32 	%r35, [%rd4+128];
	ld.volatile.global.u32 	%r36, [%rd4];
	add.s32 	%r37, %r36, %r35;
	st.volatile.global.u32 	[%rd4], %r37;
	ld.volatile.global.u32 	%r38, [%rd4+64];
	ld.volatile.global.u32 	%r39, [%rd4];
	add.s32 	%r40, %r39, %r38;
	st.volatile.global.u32 	[%rd4], %r40;
	ld.volatile.global.u32 	%r41, [%rd4+32];
	ld.volatile.global.u32 	%r42, [%rd4];
	add.s32 	%r43, %r42, %r41;
	st.volatile.global.u32 	[%rd4], %r43;
	ld.volatile.global.u32 	%r44, [%rd4+16];
	ld.volatile.global.u32 	%r45, [%rd4];
	add.s32 	%r46, %r45, %r44;
	st.volatile.global.u32 	[%rd4], %r46;
	ld.volatile.global.u32 	%r47, [%rd4+8];
	ld.volatile.global.u32 	%r48, [%rd4];
	add.s32 	%r49, %r48, %r47;
	st.volatile.global.u32 	[%rd4], %r49;
	ld.volatile.global.u32 	%r50, [%rd4+4];
	ld.volatile.global.u32 	%r51, [%rd4];
	add.s32 	%r52, %r51, %r50;
	st.volatile.global.u32 	[%rd4], %r52;
	setp.ne.s32 	%p6, %r1, 0;
	@%p6 bra 	$L__BB6_9;
	ld.global.u32 	%r53, [%rd3];
	cvta.to.global.u64 	%rd27, %rd5;
	mul.wide.u32 	%rd28, %r2, 4;
	add.s64 	%rd29, %rd27, %rd28;
	st.global.u32 	[%rd29], %r53;
$L__BB6_9:
	ret;

}
	// .globl	_Z26reduceCompleteUnrollWarps8PiS_j
.visible .entry _Z26reduceCompleteUnrollWarps8PiS_j(
	.param .u64 .ptr .align 1 _Z26reduceCompleteUnrollWarps8PiS_j_param_0,
	.param .u64 .ptr .align 1 _Z26reduceCompleteUnrollWarps8PiS_j_param_1,
	.param .u32 _Z26reduceCompleteUnrollWarps8PiS_j_param_2
)
{
	.reg .pred 	%p<16>;
	.reg .b32 	%r<65>;
	.reg .b64 	%rd<28>;

	ld.param.u64 	%rd6, [_Z26reduceCompleteUnrollWarps8PiS_j_param_0];
	ld.param.u64 	%rd5, [_Z26reduceCompleteUnrollWarps8PiS_j_param_1];
	ld.param.u32 	%r6, [_Z26reduceCompleteUnrollWarps8PiS_j_param_2];
	cvta.to.global.u64 	%rd1, %rd6;
	mov.u32 	%r1, %tid.x;
	mov.u32 	%r2, %ctaid.x;
	mov.u32 	%r3, %ntid.x;
	mul.lo.s32 	%r7, %r3, %r2;
	shl.b32 	%r8, %r7, 3;
	add.s32 	%r4, %r8, %r1;
	cvt.u64.u32 	%rd2, %r8;
	mad.lo.s32 	%r5, %r3, 7, %r4;
	setp.ge.u32 	%p1, %r5, %r6;
	@%p1 bra 	$L__BB7_2;
	mul.wide.u32 	%rd7, %r4, 4;
	add.s64 	%rd8, %rd1, %rd7;
	ld.global.u32 	%r9, [%rd8];
	mad.lo.s32 	%r10, %r3, -6, %r5;
	mul.wide.u32 	%rd9, %r10, 4;
	add.s64 	%rd10, %rd1, %rd9;
	ld.global.u32 	%r11, [%rd10];
	add.s32 	%r12, %r10, %r3;
	mul.wide.u32 	%rd11, %r12, 4;
	add.s64 	%rd12, %rd1, %rd11;
	ld.global.u32 	%r13, [%rd12];
	add.s32 	%r14, %r12, %r3;
	mul.wide.u32 	%rd13, %r14, 4;
	add.s64 	%rd14, %rd1, %rd13;
	ld.global.u32 	%r15, [%rd14];
	add.s32 	%r16, %r14, %r3;
	mul.wide.u32 	%rd15, %r16, 4;
	add.s64 	%rd16, %rd1, %rd15;
	ld.global.u32 	%r17, [%rd16];
	add.s32 	%r18, %r16, %r3;
	mul.wide.u32 	%rd17, %r18, 4;
	add.s64 	%rd18, %rd1, %rd17;
	ld.global.u32 	%r19, [%rd18];
	add.s32 	%r20, %r18, %r3;
	mul.wide.u32 	%rd19, %r20, 4;
	add.s64 	%rd20, %rd1, %rd19;
	ld.global.u32 	%r21, [%rd20];
	mul.wide.u32 	%rd21, %r5, 4;
	add.s64 	%rd22, %rd1, %rd21;
	ld.global.u32 	%r22, [%rd22];
	add.s32 	%r23, %r11, %r9;
	add.s32 	%r24, %r23, %r13;
	add.s32 	%r25, %r24, %r15;
	add.s32 	%r26, %r25, %r17;
	add.s32 	%r27, %r26, %r19;
	add.s32 	%r28, %r27, %r21;
	add.s32 	%r29, %r28, %r22;
	st.global.u32 	[%rd8], %r29;
$L__BB7_2:
	shl.b64 	%rd23, %rd2, 2;
	add.s64 	%rd3, %rd1, %rd23;
	bar.sync 	0;
	setp.lt.u32 	%p2, %r3, 1024;
	setp.gt.u32 	%p3, %r1, 511;
	mul.wide.u32 	%rd24, %r1, 4;
	add.s64 	%rd4, %rd3, %rd24;
	or.pred  	%p4, %p2, %p3;
	@%p4 bra 	$L__BB7_4;
	ld.global.u32 	%r31, [%rd4+2048];
	ld.global.u32 	%r32, [%rd4];
	add.s32 	%r33, %r32, %r31;
	st.global.u32 	[%rd4], %r33;
$L__BB7_4:
	bar.sync 	0;
	setp.lt.u32 	%p5, %r3, 512;
	setp.gt.u32 	%p6, %r1, 255;
	or.pred  	%p7, %p5, %p6;
	@%p7 bra 	$L__BB7_6;
	ld.global.u32 	%r35, [%rd4+1024];
	ld.global.u32 	%r36, [%rd4];
	add.s32 	%r37, %r36, %r35;
	st.global.u32 	[%rd4], %r37;
$L__BB7_6:
	bar.sync 	0;
	setp.lt.u32 	%p8, %r3, 256;
	setp.gt.u32 	%p9, %r1, 127;
	or.pred  	%p10, %p8, %p9;
	@%p10 bra 	$L__BB7_8;
	ld.global.u32 	%r39, [%rd4+512];
	ld.global.u32 	%r40, [%rd4];
	add.s32 	%r41, %r40, %r39;
	st.global.u32 	[%rd4], %r41;
$L__BB7_8:
	bar.sync 	0;
	setp.lt.u32 	%p11, %r3, 128;
	setp.gt.u32 	%p12, %r1, 63;
	or.pred  	%p13, %p11, %p12;
	@%p13 bra 	$L__BB7_10;
	ld.global.u32 	%r43, [%rd4+256];
	ld.global.u32 	%r44, [%rd4];
	add.s32 	%r45, %r44, %r43;
	st.global.u32 	[%rd4], %r45;
$L__BB7_10:
	bar.sync 	0;
	setp.gt.u32 	%p14, %r1, 31;
	@%p14 bra 	$L__BB7_13;
	ld.volatile.global.u32 	%r46, [%rd4+128];
	ld.volatile.global.u32 	%r47, [%rd4];
	add.s32 	%r48, %r47, %r46;
	st.volatile.global.u32 	[%rd4], %r48;
	ld.volatile.global.u32 	%r49, [%rd4+64];
	ld.volatile.global.u32 	%r50, [%rd4];
	add.s32 	%r51, %r50, %r49;
	st.volatile.global.u32 	[%rd4], %r51;
	ld.volatile.global.u32 	%r52, [%rd4+32];
	ld.volatile.global.u32 	%r53, [%rd4];
	add.s32 	%r54, %r53, %r52;
	st.volatile.global.u32 	[%rd4], %r54;
	ld.volatile.global.u32 	%r55, [%rd4+16];
	ld.volatile.global.u32 	%r56, [%rd4];
	add.s32 	%r57, %r56, %r55;
	st.volatile.global.u32 	[%rd4], %r57;
	ld.volatile.global.u32 	%r58, [%rd4+8];
	ld.volatile.global.u32 	%r59, [%rd4];
	add.s32 	%r60, %r59, %r58;
	st.volatile.global.u32 	[%rd4], %r60;
	ld.volatile.global.u32 	%r61, [%rd4+4];
	ld.volatile.global.u32 	%r62, [%rd4];
	add.s32 	%r63, %r62, %r61;
	st.volatile.global.u32 	[%rd4], %r63;
	setp.ne.s32 	%p15, %r1, 0;
	@%p15 bra 	$L__BB7_13;
	ld.global.u32 	%r64, [%rd3];
	cvta.to.global.u64 	%rd25, %rd5;
	mul.wide.u32 	%rd26, %r2, 4;
	add.s64 	%rd27, %rd25, %rd26;
	st.global.u32 	[%rd27], %r64;
$L__BB7_13:
	ret;

}
	// .globl	_Z20reduceCompleteUnrollILj1024EEvPiS0_j
.visible .entry _Z20reduceCompleteUnrollILj1024EEvPiS0_j(
	.param .u64 .ptr .align 1 _Z20reduceCompleteUnrollILj1024EEvPiS0_j_param_0,
	.param .u64 .ptr .align 1 _Z20reduceCompleteUnrollILj1024EEvPiS0_j_param_1,
	.param .u32 _Z20reduceCompleteUnrollILj1024EEvPiS0_j_param_2
)
{
	.reg .pred 	%p<8>;
	.reg .b32 	%r<61>;
	.reg .b64 	%rd<28>;

	ld.param.u64 	%rd6, [_Z20reduceCompleteUnrollILj1024EEvPiS0_j_param_0];
	ld.param.u64 	%rd5, [_Z20reduceCompleteUnrollILj1024EEvPiS0_j_param_1];
	ld.param.u32 	%r6, [_Z20reduceCompleteUnrollILj1024EEvPiS0_j_param_2];
	cvta.to.global.u64 	%rd1, %rd6;
	mov.u32 	%r1, %tid.x;
	mov.u32 	%r2, %ctaid.x;
	mov.u32 	%r3, %ntid.x;
	mul.lo.s32 	%r7, %r3, %r2;
	shl.b32 	%r8, %r7, 3;
	add.s32 	%r4, %r8, %r1;
	cvt.u64.u32 	%rd2, %r8;
	mad.lo.s32 	%r5, %r3, 7, %r4;
	setp.ge.u32 	%p1, %r5, %r6;
	@%p1 bra 	$L__BB8_2;
	mul.wide.u32 	%rd7, %r4, 4;
	add.s64 	%rd8, %rd1, %rd7;
	ld.global.u32 	%r9, [%rd8];
	mad.lo.s32 	%r10, %r3, -6, %r5;
	mul.wide.u32 	%rd9, %r10, 4;
	add.s64 	%rd10, %rd1, %rd9;
	ld.global.u32 	%r11, [%rd10];
	add.s32 	%r12, %r10, %r3;
	mul.wide.u32 	%rd11, %r12, 4;
	add.s64 	%rd12, %rd1, %rd11;
	ld.global.u32 	%r13, [%rd12];
	add.s32 	%r14, %r12, %r3;
	mul.wide.u32 	%rd13, %r14, 4;
	add.s64 	%rd14, %rd1, %rd13;
	ld.global.u32 	%r15, [%rd14];
	add.s32 	%r16, %r14, %r3;
	mul.wide.u32 	%rd15, %r16, 4;
	add.s64 	%rd16, %rd1, %rd15;
	ld.global.u32 	%r17, [%rd16];
	add.s32 	%r18, %r16, %r3;
	mul.wide.u32 	%rd17, %r18, 4;
	add.s64 	%rd18, %rd1, %rd17;
	ld.global.u32 	%r19, [%rd18];
	add.s32 	%r20, %r18, %r3;
	mul.wide.u32 	%rd19, %r20, 4;
	add.s64 	%rd20, %rd1, %rd19;
	ld.global.u32 	%r21, [%rd20];
	mul.wide.u32 	%rd21, %r5, 4;
	add.s64 	%rd22, %rd1, %rd21;
	ld.global.u32 	%r22, [%rd22];
	add.s32 	%r23, %r11, %r9;
	add.s32 	%r24, %r23, %r13;
	add.s32 	%r25, %r24, %r15;
	add.s32 	%r26, %r25, %r17;
	add.s32 	%r27, %r26, %r19;
	add.s32 	%r28, %r27, %r21;
	add.s32 	%r29, %r28, %r22;
	st.global.u32 	[%rd8], %r29;
$L__BB8_2:
	shl.b64 	%rd23, %rd2, 2;
	add.s64 	%rd3, %rd1, %rd23;
	bar.sync 	0;
	setp.gt.u32 	%p2, %r1, 511;
	mul.wide.u32 	%rd24, %r1, 4;
	add.s64 	%rd4, %rd3, %rd24;
	@%p2 bra 	$L__BB8_4;
	ld.global.u32 	%r30, [%rd4+2048];
	ld.global.u32 	%r31, [%rd4];
	add.s32 	%r32, %r31, %r30;
	st.global.u32 	[%rd4], %r32;
$L__BB8_4:
	bar.sync 	0;
	setp.gt.u32 	%p3, %r1, 255;
	@%p3 bra 	$L__BB8_6;
	ld.global.u32 	%r33, [%rd4+1024];
	ld.global.u32 	%r34, [%rd4];
	add.s32 	%r35, %r34, %r33;
	st.global.u32 	[%rd4], %r35;
$L__BB8_6:
	bar.sync 	0;
	setp.gt.u32 	%p4, %r1, 127;
	@%p4 bra 	$L__BB8_8;
	ld.global.u32 	%r36, [%rd4+512];
	ld.global.u32 	%r37, [%rd4];
	add.s32 	%r38, %r37, %r36;
	st.global.u32 	[%rd4], %r38;
$L__BB8_8:
	bar.sync 	0;
	setp.gt.u32 	%p5, %r1, 63;
	@%p5 bra 	$L__BB8_10;
	ld.global.u32 	%r39, [%rd4+256];
	ld.global.u32 	%r40, [%rd4];
	add.s32 	%r41, %r40, %r39;
	st.global.u32 	[%rd4], %r41;
$L__BB8_10:
	bar.sync 	0;
	setp.gt.u32 	%p6, %r1, 31;
	@%p6 bra 	$L__BB8_13;
	ld.volatile.global.u32 	%r42, [%rd4+128];
	ld.volatile.global.u32 	%r43, [%rd4];
	add.s32 	%r44, %r43, %r42;
	st.volatile.global.u32 	[%rd4], %r44;
	ld.volatile.global.u32 	%r45, [%rd4+64];
	ld.volatile.global.u32 	%r46, [%rd4];
	add.s32 	%r47, %r46, %r45;
	st.volatile.global.u32 	[%rd4], %r47;
	ld.volatile.global.u32 	%r48, [%rd4+32];
	ld.volatile.global.u32 	%r49, [%rd4];
	add.s32 	%r50, %r49, %r48;
	st.volatile.global.u32 	[%rd4], %r50;
	ld.volatile.global.u32 	%r51, [%rd4+16];
	ld.volatile.global.u32 	%r52, [%rd4];
	add.s32 	%r53, %r52, %r51;
	st.volatile.global.u32 	[%rd4], %r53;
	ld.volatile.global.u32 	%r54, [%rd4+8];
	ld.volatile.global.u32 	%r55, [%rd4];
	add.s32 	%r56, %r55, %r54;
	st.volatile.global.u32 	[%rd4], %r56;
	ld.volatile.global.u32 	%r57, [%rd4+4];
	ld.volatile.global.u32 	%r58, [%rd4];
	add.s32 	%r59, %r58, %r57;
	st.volatile.global.u32 	[%rd4], %r59;
	setp.ne.s32 	%p7, %r1, 0;
	@%p7 bra 	$L__BB8_13;
	ld.global.u32 	%r60, [%rd3];
	cvta.to.global.u64 	%rd25, %rd5;
	mul.wide.u32 	%rd26, %r2, 4;
	add.s64 	%rd27, %rd25, %rd26;
	st.global.u32 	[%rd27], %r60;
$L__BB8_13:
	ret;

}
	// .globl	_Z20reduceCompleteUnrollILj512EEvPiS0_j
.visible .entry _Z20reduceCompleteUnrollILj512EEvPiS0_j(
	.param .u64 .ptr .align 1 _Z20reduceCompleteUnrollILj512EEvPiS0_j_param_0,
	.param .u64 .ptr .align 1 _Z20reduceCompleteUnrollILj512EEvPiS0_j_param_1,
	.param .u32 _Z20reduceCompleteUnrollILj512EEvPiS0_j_param_2
)
{
	.reg .pred 	%p<7>;
	.reg .b32 	%r<58>;
	.reg .b64 	%rd<28>;

	ld.param.u64 	%rd6, [_Z20reduceCompleteUnrollILj512EEvPiS0_j_param_0];
	ld.param.u64 	%rd5, [_Z20reduceCompleteUnrollILj512EEvPiS0_j_param_1];
	ld.param.u32 	%r6, [_Z20reduceCompleteUnrollILj512EEvPiS0_j_param_2];
	cvta.to.global.u64 	%rd1, %rd6;
	mov.u32 	%r1, %tid.x;
	mov.u32 	%r2, %ctaid.x;
	mov.u32 	%r3, %ntid.x;
	mul.lo.s32 	%r7, %r3, %r2;
	shl.b32 	%r8, %r7, 3;
	add.s32 	%r4, %r8, %r1;
	cvt.u64.u32 	%rd2, %r8;
	mad.lo.s32 	%r5, %r3, 7, %r4;
	setp.ge.u32 	%p1, %r5, %r6;
	@%p1 bra 	$L__BB9_2;
	mul.wide.u32 	%rd7, %r4, 4;
	add.s64 	%rd8, %rd1, %rd7;
	ld.global.u32 	%r9, [%rd8];
	mad.lo.s32 	%r10, %r3, -6, %r5;
	mul.wide.u32 	%rd9, %r10, 4;
	add.s64 	%rd10, %rd1, %rd9;
	ld.global.u32 	%r11, [%rd10];
	add.s32 	%r12, %r10, %r3;
	mul.wide.u32 	%rd11, %r12, 4;
	add.s64 	%rd12, %rd1, %rd11;
	ld.global.u32 	%r13, [%rd12];
	add.s32 	%r14, %r12, %r3;
	mul.wide.u32 	%rd13, %r14, 4;
	add.s64 	%rd14, %rd1, %rd13;
	ld.global.u32 	%r15, [%rd14];
	add.s32 	%r16, %r14, %r3;
	mul.wide.u32 	%rd15, %r16, 4;
	add.s64 	%rd16, %rd1, %rd15;
	ld.global.u32 	%r17, [%rd16];
	add.s32 	%r18, %r16, %r3;
	mul.wide.u32 	%rd17, %r18, 4;
	add.s64 	%rd18, %rd1, %rd17;
	ld.global.u32 	%r19, [%rd18];
	add.s32 	%r20, %r18, %r3;
	mul.wide.u32 	%rd19, %r20, 4;
	add.s64 	%rd20, %rd1, %rd19;
	ld.global.u32 	%r21, [%rd20];
	mul.wide.u32 	%rd21, %r5, 4;
	add.s64 	%rd22, %rd1, %rd21;
	ld.global.u32 	%r22, [%rd22];
	add.s32 	%r23, %r11, %r9;
	add.s32 	%r24, %r23, %r13;
	add.s32 	%r25, %r24, %r15;
	add.s32 	%r26, %r25, %r17;
	add.s32 	%r27, %r26, %r19;
	add.s32 	%r28, %r27, %r21;
	add.s32 	%r29, %r28, %r22;
	st.global.u32 	[%rd8], %r29;
$L__BB9_2:
	shl.b64 	%rd23, %rd2, 2;
	add.s64 	%rd3, %rd1, %rd23;
	bar.sync 	0;
	bar.sync 	0;
	setp.gt.u32 	%p2, %r1, 255;
	mul.wide.u32 	%rd24, %r1, 4;
	add.s64 	%rd4, %rd3, %rd24;
	@%p2 bra 	$L__BB9_4;
	ld.global.u32 	%r30, [%rd4+1024];
	ld.global.u32 	%r31, [%rd4];
	add.s32 	%r32, %r31, %r30;
	st.global.u32 	[%rd4], %r32;
$L__BB9_4:
	bar.sync 	0;
	setp.gt.u32 	%p3, %r1, 127;
	@%p3 bra 	$L__BB9_6;
	ld.global.u32 	%r33, [%rd4+512];
	ld.global.u32 	%r34, [%rd4];
	add.s32 	%r35, %r34, %r33;
	st.global.u32 	[%rd4], %r35;
$L__BB9_6:
	bar.sync 	0;
	setp.gt.u32 	%p4, %r1, 63;
	@%p4 bra 	$L__BB9_8;
	ld.global.u32 	%r36, [%rd4+256];
	ld.global.u32 	%r37, [%rd4];
	add.s32 	%r38, %r37, %r36;
	st.global.u32 	[%rd4], %r38;
$L__BB9_8:
	bar.sync 	0;
	setp.gt.u32 	%p5, %r1, 31;
	@%p5 bra 	$L__BB9_11;
	ld.volatile.global.u32 	%r39, [%rd4+128];
	ld.volatile.global.u32 	%r40, [%rd4];
	add.s32 	%r41, %r40, %r39;
	st.volatile.global.u32 	[%rd4], %r41;
	ld.volatile.global.u32 	%r42, [%rd4+64];
	ld.volatile.global.u32 	%r43, [%rd4];
	add.s32 	%r44, %r43, %r42;
	st.volatile.global.u32 	[%rd4], %r44;
	ld.volatile.global.u32 	%r45, [%rd4+32];
	ld.volatile.global.u32 	%r46, [%rd4];
	add.s32 	%r47, %r46, %r45;
	st.volatile.global.u32 	[%rd4], %r47;
	ld.volatile.global.u32 	%r48, [%rd4+16];
	ld.volatile.global.u32 	%r49, [%rd4];
	add.s32 	%r50, %r49, %r48;
	st.volatile.global.u32 	[%rd4], %r50;
	ld.volatile.global.u32 	%r51, [%rd4+8];
	ld.volatile.global.u32 	%r52, [%rd4];
	add.s32 	%r53, %r52, %r51;
	st.volatile.global.u32 	[%rd4], %r53;
	ld.volatile.global.u32 	%r54, [%rd4+4];
	ld.volatile.global.u32 	%r55, [%rd4];
	add.s32 	%r56, %r55, %r54;
	st.volatile.global.u32 	[%rd4], %r56;
	setp.ne.s32 	%p6, %r1, 0;
	@%p6 bra 	$L__BB9_11;
	ld.global.u32 	%r57, [%rd3];
	cvta.to.global.u64 	%rd25, %rd5;
	mul.wide.u32 	%rd26, %r2, 4;
	add.s64 	%rd27, %rd25, %rd26;
	st.global.u32 	[%rd27], %r57;
$L__BB9_11:
	ret;

}
	// .globl	_Z20reduceCompleteUnrollILj256EEvPiS0_j
.visible .entry _Z20reduceCompleteUnrollILj256EEvPiS0_j(
	.param .u64 .ptr .align 1 _Z20reduceCompleteUnrollILj256EEvPiS0_j_param_0,
	.param .u64 .ptr .align 1 _Z20reduceCompleteUnrollILj256EEvPiS0_j_param_1,
	.param .u32 _Z20reduceCompleteUnrollILj256EEvPiS0_j_param_2
)
{
	.reg .pred 	%p<6>;
	.reg .b32 	%r<55>;
	.reg .b64 	%rd<28>;

	ld.param.u64 	%rd6, [_Z20reduceCompleteUnrollILj256EEvPiS0_j_param_0];
	ld.param.u64 	%rd5, [_Z20reduceCompleteUnrollILj256EEvPiS0_j_param_1];
	ld.param.u32 	%r6, [_Z20reduceCompleteUnrollILj256EEvPiS0_j_param_2];
	cvta.to.global.u64 	%rd1, %rd6;
	mov.u32 	%r1, %tid.x;
	mov.u32 	%r2, %ctaid.x;
	mov.u32 	%r3, %ntid.x;
	mul.lo.s32 	%r7, %r3, %r2;
	shl.b32 	%r8, %r7, 3;
	add.s32 	%r4, %r8, %r1;
	cvt.u64.u32 	%rd2, %r8;
	mad.lo.s32 	%r5, %r3, 7, %r4;
	setp.ge.u32 	%p1, %r5, %r6;
	@%p1 bra 	$L__BB10_2;
	mul.wide.u32 	%rd7, %r4, 4;
	add.s64 	%rd8, %rd1, %rd7;
	ld.global.u32 	%r9, [%rd8];
	mad.lo.s32 	%r10, %r3, -6, %r5;
	mul.wide.u32 	%rd9, %r10, 4;
	add.s64 	%rd10, %rd1, %rd9;
	ld.global.u32 	%r11, [%rd10];
	add.s32 	%r12, %r10, %r3;
	mul.wide.u32 	%rd11, %r12, 4;
	add.s64 	%rd12, %rd1, %rd11;
	ld.global.u32 	%r13, [%rd12];
	add.s32 	%r14, %r12, %r3;
	mul.wide.u32 	%rd13, %r14, 4;
	add.s64 	%rd14, %rd1, %rd13;
	ld.global.u32 	%r15, [%rd14];
	add.s32 	%r16, %r14, %r3;
	mul.wide.u32 	%rd15, %r16, 4;
	add.s64 	%rd16, %rd1, %rd15;
	ld.global.u32 	%r17, [%rd16];
	add.s32 	%r18, %r16, %r3;
	mul.wide.u32 	%rd17, %r18, 4;
	add.s64 	%rd18, %rd1, %rd17;
	ld.global.u32 	%r19, [%rd18];
	add.s32 	%r20, %r18, %r3;
	mul.wide.u32 	%rd19, %r20, 4;
	add.s64 	%rd20, %rd1, %rd19;
	ld.global.u32 	%r21, [%rd20];
	mul.wide.u32 	%rd21, %r5, 4;
	add.s64 	%rd22, %rd1, %rd21;
	ld.global.u32 	%r22, [%rd22];
	add.s32 	%r23, %r11, %r9;
	add.s32 	%r24, %r23, %r13;
	add.s32 	%r25, %r24, %r15;
	add.s32 	%r26, %r25, %r17;
	add.s32 	%r27, %r26, %r19;
	add.s32 	%r28, %r27, %r21;
	add.s32 	%r29, %r28, %r22;
	st.global.u32 	[%rd8], %r29;
$L__BB10_2:
	shl.b64 	%rd23, %rd2, 2;
	add.s64 	%rd3, %rd1, %rd23;
	bar.sync 	0;
	bar.sync 	0;
	bar.sync 	0;
	setp.gt.u32 	%p2, %r1, 127;
	mul.wide.u32 	%rd24, %r1, 4;
	add.s64 	%rd4, %rd3, %rd24;
	@%p2 bra 	$L__BB10_4;
	ld.global.u32 	%r30, [%rd4+512];
	ld.global.u32 	%r31, [%rd4];
	add.s32 	%r32, %r31, %r30;
	st.global.u32 	[%rd4], %r32;
$L__BB10_4:
	bar.sync 	0;
	setp.gt.u32 	%p3, %r1, 63;
	@%p3 bra 	$L__BB10_6;
	ld.global.u32 	%r33, [%rd4+256];
	ld.global.u32 	%r34, [%rd4];
	add.s32 	%r35, %r34, %r33;
	st.global.u32 	[%rd4], %r35;
$L__BB10_6:
	bar.sync 	0;
	setp.gt.u32 	%p4, %r1, 31;
	@%p4 bra 	$L__BB10_9;
	ld.volatile.global.u32 	%r36, [%rd4+128];
	ld.volatile.global.u32 	%r37, [%rd4];
	add.s32 	%r38, %r37, %r36;
	st.volatile.global.u32 	[%rd4], %r38;
	ld.volatile.global.u32 	%r39, [%rd4+64];
	ld.volatile.global.u32 	%r40, [%rd4];
	add.s32 	%r41, %r40, %r39;
	st.volatile.global.u32 	[%rd4], %r41;
	ld.volatile.global.u32 	%r42, [%rd4+32];
	ld.volatile.global.u32 	%r43, [%rd4];
	add.s32 	%r44, %r43, %r42;
	st.volatile.global.u32 	[%rd4], %r44;
	ld.volatile.global.u32 	%r45, [%rd4+16];
	ld.volatile.global.u32 	%r46, [%rd4];
	add.s32 	%r47, %r46, %r45;
	st.volatile.global.u32 	[%rd4], %r47;
	ld.volatile.global.u32 	%r48, [%rd4+8];
	ld.volatile.global.u32 	%r49, [%rd4];
	add.s32 	%r50, %r49, %r48;
	st.volatile.global.u32 	[%rd4], %r50;
	ld.volatile.global.u32 	%r51, [%rd4+4];
	ld.volatile.global.u32 	%r52, [%rd4];
	add.s32 	%r53, %r52, %r51;
	st.volatile.global.u32 	[%rd4], %r53;
	setp.ne.s32 	%p5, %r1, 0;
	@%p5 bra 	$L__BB10_9;
	ld.global.u32 	%r54, [%rd3];
	cvta.to.global.u64 	%rd25, %rd5;
	mul.wide.u32 	%rd26, %r2, 4;
	add.s64 	%rd27, %rd25, %rd26;
	st.global.u32 	[%rd27], %r54;
$L__BB10_9:
	ret;

}
	// .globl	_Z20reduceCompleteUnrollILj128EEvPiS0_j
.visible .entry _Z20reduceCompleteUnrollILj128EEvPiS0_j(
	.param .u64 .ptr .align 1 _Z20reduceCompleteUnrollILj128EEvPiS0_j_param_0,
	.param .u64 .ptr .align 1 _Z20reduceCompleteUnrollILj128EEvPiS0_j_param_1,
	.param .u32 _Z20reduceCompleteUnrollILj128EEvPiS0_j_param_2
)
{
	.reg .pred 	%p<5>;
	.reg .b32 	%r<52>;
	.reg .b64 	%rd<28>;

	ld.param.u64 	%rd6, [_Z20reduceCompleteUnrollILj128EEvPiS0_j_param_0];
	ld.param.u64 	%rd5, [_Z20reduceCompleteUnrollILj128EEvPiS0_j_param_1];
	ld.param.u32 	%r6, [_Z20reduceCompleteUnrollILj128EEvPiS0_j_param_2];
	cvta.to.global.u64 	%rd1, %rd6;
	mov.u32 	%r1, %tid.x;
	mov.u32 	%r2, %ctaid.x;
	mov.u32 	%r3, %ntid.x;
	mul.lo.s32 	%r7, %r3, %r2;
	shl.b32 	%r8, %r7, 3;
	add.s32 	%r4, %r8, %r1;
	cvt.u64.u32 	%rd2, %r8;
	mad.lo.s32 	%r5, %r3, 7, %r4;
	setp.ge.u32 	%p1, %r5, %r6;
	@%p1 bra 	$L__BB11_2;
	mul.wide.u32 	%rd7, %r4, 4;
	add.s64 	%rd8, %rd1, %rd7;
	ld.global.u32 	%r9, [%rd8];
	mad.lo.s32 	%r10, %r3, -6, %r5;
	mul.wide.u32 	%rd9, %r10, 4;
	add.s64 	%rd10, %rd1, %rd9;
	ld.global.u32 	%r11, [%rd10];
	add.s32 	%r12, %r10, %r3;
	mul.wide.u32 	%rd11, %r12, 4;
	add.s64 	%rd12, %rd1, %rd11;
	ld.global.u32 	%r13, [%rd12];
	add.s32 	%r14, %r12, %r3;
	mul.wide.u32 	%rd13, %r14, 4;
	add.s64 	%rd14, %rd1, %rd13;
	ld.global.u32 	%r15, [%rd14];
	add.s32 	%r16, %r14, %r3;
	mul.wide.u32 	%rd15, %r16, 4;
	add.s64 	%rd16, %rd1, %rd15;
	ld.global.u32 	%r17, [%rd16];
	add.s32 	%r18, %r16, %r3;
	mul.wide.u32 	%rd17, %r18, 4;
	add.s64 	%rd18, %rd1, %rd17;
	ld.global.u32 	%r19, [%rd18];
	add.s32 	%r20, %r18, %r3;
	mul.wide.u32 	%rd19, %r20, 4;
	add.s64 	%rd20, %rd1, %rd19;
	ld.global.u32 	%r21, [%rd20];
	mul.wide.u32 	%rd21, %r5, 4;
	add.s64 	%rd22, %rd1, %rd21;
	ld.global.u32 	%r22, [%rd22];
	add.s32 	%r23, %r11, %r9;
	add.s32 	%r24, %r23, %r13;
	add.s32 	%r25, %r24, %r15;
	add.s32 	%r26, %r25, %r17;
	add.s32 	%r27, %r26, %r19;
	add.s32 	%r28, %r27, %r21;
	add.s32 	%r29, %r28, %r22;
	st.global.u32 	[%rd8], %r29;
$L__BB11_2:
	shl.b64 	%rd23, %rd2, 2;
	add.s64 	%rd3, %rd1, %rd23;
	bar.sync 	0;
	bar.sync 	0;
	bar.sync 	0;
	bar.sync 	0;
	setp.gt.u32 	%p2, %r1, 63;
	mul.wide.u32 	%rd24, %r1, 4;
	add.s64 	%rd4, %rd3, %rd24;
	@%p2 bra 	$L__BB11_4;
	ld.global.u32 	%r30, [%rd4+256];
	ld.global.u32 	%r31, [%rd4];
	add.s32 	%r32, %r31, %r30;
	st.global.u32 	[%rd4], %r32;
$L__BB11_4:
	bar.sync 	0;
	setp.gt.u32 	%p3, %r1, 31;
	@%p3 bra 	$L__BB11_7;
	ld.volatile.global.u32 	%r33, [%rd4+128];
	ld.volatile.global.u32 	%r34, [%rd4];
	add.s32 	%r35, %r34, %r33;
	st.volatile.global.u32 	[%rd4], %r35;
	ld.volatile.global.u32 	%r36, [%rd4+64];
	ld.volatile.global.u32 	%r37, [%rd4];
	add.s32 	%r38, %r37, %r36;
	st.volatile.global.u32 	[%rd4], %r38;
	ld.volatile.global.u32 	%r39, [%rd4+32];
	ld.volatile.global.u32 	%r40, [%rd4];
	add.s32 	%r41, %r40, %r39;
	st.volatile.global.u32 	[%rd4], %r41;
	ld.volatile.global.u32 	%r42, [%rd4+16];
	ld.volatile.global.u32 	%r43, [%rd4];
	add.s32 	%r44, %r43, %r42;
	st.volatile.global.u32 	[%rd4], %r44;
	ld.volatile.global.u32 	%r45, [%rd4+8];
	ld.volatile.global.u32 	%r46, [%rd4];
	add.s32 	%r47, %r46, %r45;
	st.volatile.global.u32 	[%rd4], %r47;
	ld.volatile.global.u32 	%r48, [%rd4+4];
	ld.volatile.global.u32 	%r49, [%rd4];
	add.s32 	%r50, %r49, %r48;
	st.volatile.global.u32 	[%rd4], %r50;
	setp.ne.s32 	%p4, %r1, 0;
	@%p4 bra 	$L__BB11_7;
	ld.global.u32 	%r51, [%rd3];
	cvta.to.global.u64 	%rd25, %rd5;
	mul.wide.u32 	%rd26, %r2, 4;
	add.s64 	%rd27, %rd25, %rd26;
	st.global.u32 	[%rd27], %r51;
$L__BB11_7:
	ret;

}
	// .globl	_Z20reduceCompleteUnrollILj64EEvPiS0_j
.visible .entry _Z20reduceCompleteUnrollILj64EEvPiS0_j(
	.param .u64 .ptr .align 1 _Z20reduceCompleteUnrollILj64EEvPiS0_j_param_0,
	.param .u64 .ptr .align 1 _Z20reduceCompleteUnrollILj64EEvPiS0_j_param_1,
	.param .u32 _Z20reduceCompleteUnrollILj64EEvPiS0_j_param_2
)
{
	.reg .pred 	%p<4>;
	.reg .b32 	%r<49>;
	.reg .b64 	%rd<28>;

	ld.param.u64 	%rd5, [_Z20reduceCompleteUnrollILj64EEvPiS0_j_param_0];
	ld.param.u64 	%rd4, [_Z20reduceCompleteUnrollILj64EEvPiS0_j_param_1];
	ld.param.u32 	%r6, [_Z20reduceCompleteUnrollILj64EEvPiS0_j_param_2];
	cvta.to.global.u64 	%rd1, %rd5;
	mov.u32 	%r1, %tid.x;
	mov.u32 	%r2, %ctaid.x;
	mov.u32 	%r3, %ntid.x;
	mul.lo.s32 	%r7, %r3, %r2;
	shl.b32 	%r8, %r7, 3;
	add.s32 	%r4, %r8, %r1;
	cvt.u64.u32 	%rd2, %r8;
	mad.lo.s32 	%r5, %r3, 7, %r4;
	setp.ge.u32 	%p1, %r5, %r6;
	@%p1 bra 	$L__BB12_2;
	mul.wide.u32 	%rd6, %r4, 4;
	add.s64 	%rd7, %rd1, %rd6;
	ld.global.u32 	%r9, [%rd7];
	mad.lo.s32 	%r10, %r3, -6, %r5;
	mul.wide.u32 	%rd8, %r10, 4;
	add.s64 	%rd9, %rd1, %rd8;
	ld.global.u32 	%r11, [%rd9];
	add.s32 	%r12, %r10, %r3;
	mul.wide.u32 	%rd10, %r12, 4;
	add.s64 	%rd11, %rd1, %rd10;
	ld.global.u32 	%r13, [%rd11];
	add.s32 	%r14, %r12, %r3;
	mul.wide.u32 	%rd12, %r14, 4;
	add.s64 	%rd13, %rd1, %rd12;
	ld.global.u32 	%r15, [%rd13];
	add.s32 	%r16, %r14, %r3;
	mul.wide.u32 	%rd14, %r16, 4;
	add.s64 	%rd15, %rd1, %rd14;
	ld.global.u32 	%r17, [%rd15];
	add.s32 	%r18, %r16, %r3;
	mul.wide.u32 	%rd16, %r18, 4;
	add.s64 	%rd17, %rd1, %rd16;
	ld.global.u32 	%r19, [%rd17];
	add.s32 	%r20, %r18, %r3;
	mul.wide.u32 	%rd18, %r20, 4;
	add.s64 	%rd19, %rd1, %rd18;
	ld.global.u32 	%r21, [%rd19];
	mul.wide.u32 	%rd20, %r5, 4;
	add.s64 	%rd21, %rd1, %rd20;
	ld.global.u32 	%r22, [%rd21];
	add.s32 	%r23, %r11, %r9;
	add.s32 	%r24, %r23, %r13;
	add.s32 	%r25, %r24, %r15;
	add.s32 	%r26, %r25, %r17;
	add.s32 	%r27, %r26, %r19;
	add.s32 	%r28, %r27, %r21;
	add.s32 	%r29, %r28, %r22;
	st.global.u32 	[%rd7], %r29;
$L__BB12_2:
	bar.sync 	0;
	bar.sync 	0;
	bar.sync 	0;
	bar.sync 	0;
	bar.sync 	0;
	setp.gt.u32 	%p2, %r1, 31;
	@%p2 bra 	$L__BB12_5;
	shl.b64 	%rd22, %rd2, 2;
	add.s64 	%rd3, %rd1, %rd22;
	mul.wide.u32 	%rd23, %r1, 4;
	add.s64 	%rd24, %rd3, %rd23;
	ld.volatile.global.u32 	%r30, [%rd24+128];
	ld.volatile.global.u32 	%r31, [%rd24];
	add.s32 	%r32, %r31, %r30;
	st.volatile.global.u32 	[%rd24], %r32;
	ld.volatile.global.u32 	%r33, [%rd24+64];
	ld.volatile.global.u32 	%r34, [%rd24];
	add.s32 	%r35, %r34, %r33;
	st.volatile.global.u32 	[%rd24], %r35;
	ld.volatile.global.u32 	%r36, [%rd24+32];
	ld.volatile.global.u32 	%r37, [%rd24];
	add.s32 	%r38, %r37, %r36;
	st.volatile.global.u32 	[%rd24], %r38;
	ld.volatile.global.u32 	%r39, [%rd24+16];
	ld.volatile.global.u32 	%r40, [%rd24];
	add.s32 	%r41, %r40, %r39;
	st.volatile.global.u32 	[%rd24], %r41;
	ld.volatile.global.u32 	%r42, [%rd24+8];
	ld.volatile.global.u32 	%r43, [%rd24];
	add.s32 	%r44, %r43, %r42;
	st.volatile.global.u32 	[%rd24], %r44;
	ld.volatile.global.u32 	%r45, [%rd24+4];
	ld.volatile.global.u32 	%r46, [%rd24];
	add.s32 	%r47, %r46, %r45;
	st.volatile.global.u32 	[%rd24], %r47;
	setp.ne.s32 	%p3, %r1, 0;
	@%p3 bra 	$L__BB12_5;
	ld.global.u32 	%r48, [%rd3];
	cvta.to.global.u64 	%rd25, %rd4;
	mul.wide.u32 	%rd26, %r2, 4;
	add.s64 	%rd27, %rd25, %rd26;
	st.global.u32 	[%rd27], %r48;
$L__BB12_5:
	ret;

}
	// .globl	_Z26reduceCompleteUnrollSharedILj1024EEvPiS0_j
.visible .entry _Z26reduceCompleteUnrollSharedILj1024EEvPiS0_j(
	.param .u64 .ptr .align 1 _Z26reduceCompleteUnrollSharedILj1024EEvPiS0_j_param_0,
	.param .u64 .ptr .align 1 _Z26reduceCompleteUnrollSharedILj1024EEvPiS0_j_param_1,
	.param .u32 _Z26reduceCompleteUnrollSharedILj1024EEvPiS0_j_param_2
)
{
	.reg .pred 	%p<8>;
	.reg .b32 	%r<67>;
	.reg .b64 	%rd<23>;
	// demoted variable
	.shared .align 4 .b8 _ZZ26reduceCompleteUnrollSharedILj1024EEvPiS0_jE4smem[4096];
	ld.param.u64 	%rd1, [_Z26reduceCompleteUnrollSharedILj1024EEvPiS0_j_param_0];
	ld.param.u64 	%rd2, [_Z26reduceCompleteUnrollSharedILj1024EEvPiS0_j_param_1];
	ld.param.u32 	%r10, [_Z26reduceCompleteUnrollSharedILj1024EEvPiS0_j_param_2];
	mov.u32 	%r1, %tid.x;
	mov.u32 	%r2, %ctaid.x;
	mov.u32 	%r3, %ntid.x;
	mul.lo.s32 	%r11, %r3, %r2;
	shl.b32 	%r12, %r11, 3;
	add.s32 	%r4, %r12, %r1;
	mad.lo.s32 	%r5, %r3, 7, %r4;
	setp.ge.u32 	%p1, %r5, %r10;
	mov.b32 	%r66, 0;
	@%p1 bra 	$L__BB13_2;
	cvta.to.global.u64 	%rd3, %rd1;
	mul.wide.u32 	%rd4, %r4, 4;
	add.s64 	%rd5, %rd3, %rd4;
	ld.global.u32 	%r13, [%rd5];
	mad.lo.s32 	%r14, %r3, -6, %r5;
	mul.wide.u32 	%rd6, %r14, 4;
	add.s64 	%rd7, %rd3, %rd6;
	ld.global.u32 	%r15, [%rd7];
	add.s32 	%r16, %r14, %r3;
	mul.wide.u32 	%rd8, %r16, 4;
	add.s64 	%rd9, %rd3, %rd8;
	ld.global.u32 	%r17, [%rd9];
	add.s32 	%r18, %r16, %r3;
	mul.wide.u32 	%rd10, %r18, 4;
	add.s64 	%rd11, %rd3, %rd10;
	ld.global.u32 	%r19, [%rd11];
	add.s32 	%r20, %r18, %r3;
	mul.wide.u32 	%rd12, %r20, 4;
	add.s64 	%rd13, %rd3, %rd12;
	ld.global.u32 	%r21, [%rd13];
	add.s32 	%r22, %r20, %r3;
	mul.wide.u32 	%rd14, %r22, 4;
	add.s64 	%rd15, %rd3, %rd14;
	ld.global.u32 	%r23, [%rd15];
	add.s32 	%r24, %r22, %r3;
	mul.wide.u32 	%rd16, %r24, 4;
	add.s64 	%rd17, %rd3, %rd16;
	ld.global.u32 	%r25, [%rd17];
	mul.wide.u32 	%rd18, %r5, 4;
	add.s64 	%rd19, %rd3, %rd18;
	ld.global.u32 	%r26, [%rd19];
	add.s32 	%r27, %r15, %r13;
	add.s32 	%r28, %r27, %r17;
	add.s32 	%r29, %r28, %r19;
	add.s32 	%r30, %r29, %r21;
	add.s32 	%r31, %r30, %r23;
	add.s32 	%r32, %r31, %r25;
	add.s32 	%r66, %r32, %r26;
$L__BB13_2:
	shl.b32 	%r33, %r1, 2;
	mov.u32 	%r34, _ZZ26reduceCompleteUnrollSharedILj1024EEvPiS0_jE4smem;
	add.s32 	%r8, %r34, %r33;
	st.shared.u32 	[%r8], %r66;
	bar.sync 	0;
	setp.gt.u32 	%p2, %r1, 511;
	@%p2 bra 	$L__BB13_4;
	ld.shared.u32 	%r35, [%r8+2048];
	ld.shared.u32 	%r36, [%r8];
	add.s32 	%r37, %r36, %r35;
	st.shared.u32 	[%r8], %r37;
$L__BB13_4:
	bar.sync 	0;
	setp.gt.u32 	%p3, %r1, 255;
	@%p3 bra 	$L__BB13_6;
	ld.shared.u32 	%r38, [%r8+1024];
	ld.shared.u32 	%r39, [%r8];
	add.s32 	%r40, %r39, %r38;
	st.shared.u32 	[%r8], %r40;
$L__BB13_6:
	bar.sync 	0;
	setp.gt.u32 	%p4, %r1, 127;
	@%p4 bra 	$L__BB13_8;
	ld.shared.u32 	%r41, [%r8+512];
	ld.shared.u32 	%r42, [%r8];
	add.s32 	%r43, %r42, %r41;
	st.shared.u32 	[%r8], %r43;
$L__BB13_8:
	bar.sync 	0;
	setp.gt.u32 	%p5, %r1, 63;
	@%p5 bra 	$L__BB13_10;
	ld.shared.u32 	%r44, [%r8+256];
	ld.shared.u32 	%r45, [%r8];
	add.s32 	%r46, %r45, %r44;
	st.shared.u32 	[%r8], %r46;
$L__BB13_10:
	bar.sync 	0;
	setp.gt.u32 	%p6, %r1, 31;
	@%p6 bra 	$L__BB13_13;
	ld.volatile.shared.u32 	%r47, [%r8+128];
	ld.volatile.shared.u32 	%r48, [%r8];
	add.s32 	%r49, %r48, %r47;
	st.volatile.shared.u32 	[%r8], %r49;
	ld.volatile.shared.u32 	%r50, [%r8+64];
	ld.volatile.shared.u32 	%r51, [%r8];
	add.s32 	%r52, %r51, %r50;
	st.volatile.shared.u32 	[%r8], %r52;
	ld.volatile.shared.u32 	%r53, [%r8+32];
	ld.volatile.shared.u32 	%r54, [%r8];
	add.s32 	%r55, %r54, %r53;
	st.volatile.shared.u32 	[%r8], %r55;
	ld.volatile.shared.u32 	%r56, [%r8+16];
	ld.volatile.shared.u32 	%r57, [%r8];
	add.s32 	%r58, %r57, %r56;
	st.volatile.shared.u32 	[%r8], %r58;
	ld.volatile.shared.u32 	%r59, [%r8+8];
	ld.volatile.shared.u32 	%r60, [%r8];
	add.s32 	%r61, %r60, %r59;
	st.volatile.shared.u32 	[%r8], %r61;
	ld.volatile.shared.u32 	%r62, [%r8+4];
	ld.volatile.shared.u32 	%r63, [%r8];
	add.s32 	%r64, %r63, %r62;
	st.volatile.shared.u32 	[%r8], %r64;
	setp.ne.s32 	%p7, %r1, 0;
	@%p7 bra 	$L__BB13_13;
	ld.shared.u32 	%r65, [_ZZ26reduceCompleteUnrollSharedILj1024EEvPiS0_jE4smem];
	cvta.to.global.u64 	%rd20, %rd2;
	mul.wide.u32 	%rd21, %r2, 4;
	add.s64 	%rd22, %rd20, %rd21;
	st.global.u32 	[%rd22], %r65;
$L__BB13_13:
	ret;

}
	// .globl	_Z26reduceCompleteUnrollSharedILj512EEvPiS0_j
.visible .entry _Z26reduceCompleteUnrollSharedILj512EEvPiS0_j(
	.param .u64 .ptr .align 1 _Z26reduceCompleteUnrollSharedILj512EEvPiS0_j_param_0,
	.param .u64 .ptr .align 1 _Z26reduceCompleteUnrollSharedILj512EEvPiS0_j_param_1,
	.param .u32 _Z26reduceCompleteUnrollSharedILj512EEvPiS0_j_param_2
)
{
	.reg .pred 	%p<7>;
	.reg .b32 	%r<64>;
	.reg .b64 	%rd<23>;
	// demoted variable
	.shared .align 4 .b8 _ZZ26reduceCompleteUnrollSharedILj512EEvPiS0_jE4smem[2048];
	ld.param.u64 	%rd1, [_Z26reduceCompleteUnrollSharedILj512EEvPiS0_j_param_0];
	ld.param.u64 	%rd2, [_Z26reduceCompleteUnrollSharedILj512EEvPiS0_j_param_1];
	ld.param.u32 	%r10, [_Z26reduceCompleteUnrollSharedILj512EEvPiS0_j_param_2];
	mov.u32 	%r1, %tid.x;
	mov.u32 	%r2, %ctaid.x;
	mov.u32 	%r3, %ntid.x;
	mul.lo.s32 	%r11, %r3, %r2;
	shl.b32 	%r12, %r11, 3;
	add.s32 	%r4, %r12, %r1;
	mad.lo.s32 	%r5, %r3, 7, %r4;
	setp.ge.u32 	%p1, %r5, %r10;
	mov.b32 	%r63, 0;
	@%p1 bra 	$L__BB14_2;
	cvta.to.global.u64 	%rd3, %rd1;
	mul.wide.u32 	%rd4, %r4, 4;
	add.s64 	%rd5, %rd3, %rd4;
	ld.global.u32 	%r13, [%rd5];
	mad.lo.s32 	%r14, %r3, -6, %r5;
	mul.wide.u32 	%rd6, %r14, 4;
	add.s64 	%rd7, %rd3, %rd6;
	ld.global.u32 	%r15, [%rd7];
	add.s32 	%r16, %r14, %r3;
	mul.wide.u32 	%rd8, %r16, 4;
	add.s64 	%rd9, %rd3, %rd8;
	ld.global.u32 	%r17, [%rd9];
	add.s32 	%r18, %r16, %r3;
	mul.wide.u32 	%rd10, %r18, 4;
	add.s64 	%rd11, %rd3, %rd10;
	ld.global.u32 	%r19, [%rd11];
	add.s32 	%r20, %r18, %r3;
	mul.wide.u32 	%rd12, %r20, 4;
	add.s64 	%rd13, %rd3, %rd12;
	ld.global.u32 	%r21, [%rd13];
	add.s32 	%r22, %r20, %r3;
	mul.wide.u32 	%rd14, %r22, 4;
	add.s64 	%rd15, %rd3, %rd14;
	ld.global.u32 	%r23, [%rd15];
	add.s32 	%r24, %r22, %r3;
	mul.wide.u32 	%rd16, %r24, 4;
	add.s64 	%rd17, %rd3, %rd16;
	ld.global.u32 	%r25, [%rd17];
	mul.wide.u32 	%rd18, %r5, 4;
	add.s64 	%rd19, %rd3, %rd18;
	ld.global.u32 	%r26, [%rd19];
	add.s32 	%r27, %r15, %r13;
	add.s32 	%r28, %r27, %r17;
	add.s32 	%r29, %r28, %r19;
	add.s32 	%r30, %r29, %r21;
	add.s32 	%r31, %r30, %r23;
	add.s32 	%r32, %r31, %r25;
	add.s32 	%r63, %r32, %r26;
$L__BB14_2:
	shl.b32 	%r33, %r1, 2;
	mov.u32 	%r34, _ZZ26reduceCompleteUnrollSharedILj512EEvPiS0_jE4smem;
	add.s32 	%r8, %r34, %r33;
	st.shared.u32 	[%r8], %r63;
	bar.sync 	0;
	bar.sync 	0;
	setp.gt.u32 	%p2, %r1, 255;
	@%p2 bra 	$L__BB14_4;
	ld.shared.u32 	%r35, [%r8+1024];
	ld.shared.u32 	%r36, [%r8];
	add.s32 	%r37, %r36, %r35;
	st.shared.u32 	[%r8], %r37;
$L__BB14_4:
	bar.sync 	0;
	setp.gt.u32 	%p3, %r1, 127;
	@%p3 bra 	$L__BB14_6;
	ld.shared.u32 	%r38, [%r8+512];
	ld.shared.u32 	%r39, [%r8];
	add.s32 	%r40, %r39, %r38;
	st.shared.u32 	[%r8], %r40;
$L__BB14_6:
	bar.sync 	0;
	setp.gt.u32 	%p4, %r1, 63;
	@%p4 bra 	$L__BB14_8;
	ld.shared.u32 	%r41, [%r8+256];
	ld.shared.u32 	%r42, [%r8];
	add.s32 	%r43, %r42, %r41;
	st.shared.u32 	[%r8], %r43;
$L__BB14_8:
	bar.sync 	0;
	setp.gt.u32 	%p5, %r1, 31;
	@%p5 bra 	$L__BB14_11;
	ld.volatile.shared.u32 	%r44, [%r8+128];
	ld.volatile.shared.u32 	%r45, [%r8];
	add.s32 	%r46, %r45, %r44;
	st.volatile.shared.u32 	[%r8], %r46;
	ld.volatile.shared.u32 	%r47, [%r8+64];
	ld.volatile.shared.u32 	%r48, [%r8];
	add.s32 	%r49, %r48, %r47;
	st.volatile.shared.u32 	[%r8], %r49;
	ld.volatile.shared.u32 	%r50, [%r8+32];
	ld.volatile.shared.u32 	%r51, [%r8];
	add.s32 	%r52, %r51, %r50;
	st.volatile.shared.u32 	[%r8], %r52;
	ld.volatile.shared.u32 	%r53, [%r8+16];
	ld.volatile.shared.u32 	%r54, [%r8];
	add.s32 	%r55, %r54, %r53;
	st.volatile.shared.u32 	[%r8], %r55;
	ld.volatile.shared.u32 	%r56, [%r8+8];
	ld.volatile.shared.u32 	%r57, [%r8];
	add.s32 	%r58, %r57, %r56;
	st.volatile.shared.u32 	[%r8], %r58;
	ld.volatile.shared.u32 	%r59, [%r8+4];
	ld.volatile.shared.u32 	%r60, [%r8];
	add.s32 	%r61, %r60, %r59;
	st.volatile.shared.u32 	[%r8], %r61;
	setp.ne.s32 	%p6, %r1, 0;
	@%p6 bra 	$L__BB14_11;
	ld.shared.u32 	%r62, [_ZZ26reduceCompleteUnrollSharedILj512EEvPiS0_jE4smem];
	cvta.to.global.u64 	%rd20, %rd2;
	mul.wide.u32 	%rd21, %r2, 4;
	add.s64 	%rd22, %rd20, %rd21;
	st.global.u32 	[%rd22], %r62;
$L__BB14_11:
	ret;

}
	// .globl	_Z26reduceCompleteUnrollSharedILj256EEvPiS0_j
.visible .entry _Z26reduceCompleteUnrollSharedILj256EEvPiS0_j(
	.param .u64 .ptr .align 1 _Z26reduceCompleteUnrollSharedILj256EEvPiS0_j_param_0,
	.param .u64 .ptr .align 1 _Z26reduceCompleteUnrollSharedILj256EEvPiS0_j_param_1,
	.param .u32 _Z26reduceCompleteUnrollSharedILj256EEvPiS0_j_param_2
)
{
	.reg .pred 	%p<6>;
	.reg .b32 	%r<61>;
	.reg .b64 	%rd<23>;
	// demoted variable
	.shared .align 4 .b8 _ZZ26reduceCompleteUnrollSharedILj256EEvPiS0_jE4smem[1024];
	ld.param.u64 	%rd1, [_Z26reduceCompleteUnrollSharedILj256EEvPiS0_j_param_0];
	ld.param.u64 	%rd2, [_Z26reduceCompleteUnrollSharedILj256EEvPiS0_j_param_1];
	ld.param.u32 	%r10, [_Z26reduceCompleteUnrollSharedILj256EEvPiS0_j_param_2];
	mov.u32 	%r1, %tid.x;
	mov.u32 	%r2, %ctaid.x;
	mov.u32 	%r3, %ntid.x;
	mul.lo.s32 	%r11, %r3, %r2;
	shl.b32 	%r12, %r11, 3;
	add.s32 	%r4, %r12, %r1;
	mad.lo.s32 	%r5, %r3, 7, %r4;
	setp.ge.u32 	%p1, %r5, %r10;
	mov.b32 	%r60, 0;
	@%p1 bra 	$L__BB15_2;
	cvta.to.global.u64 	%rd3, %rd1;
	mul.wide.u32 	%rd4, %r4, 4;
	add.s64 	%rd5, %rd3, %rd4;
	ld.global.u32 	%r13, [%rd5];
	mad.lo.s32 	%r14, %r3, -6, %r5;
	mul.wide.u32 	%rd6, %r14, 4;
	add.s64 	%rd7, %rd3, %rd6;
	ld.global.u32 	%r15, [%rd7];
	add.s32 	%r16, %r14, %r3;
	mul.wide.u32 	%rd8, %r16, 4;
	add.s64 	%rd9, %rd3, %rd8;
	ld.global.u32 	%r17, [%rd9];
	add.s32 	%r18, %r16, %r3;
	mul.wide.u32 	%rd10, %r18, 4;
	add.s64 	%rd11, %rd3, %rd10;
	ld.global.u32 	%r19, [%rd11];
	add.s32 	%r20, %r18, %r3;
	mul.wide.u32 	%rd12, %r20, 4;
	add.s64 	%rd13, %rd3, %rd12;
	ld.global.u32 	%r21, [%rd13];
	add.s32 	%r22, %r20, %r3;
	mul.wide.u32 	%rd14, %r22, 4;
	add.s64 	%rd15, %rd3, %rd14;
	ld.global.u32 	%r23, [%rd15];
	add.s32 	%r24, %r22, %r3;
	mul.wide.u32 	%rd16, %r24, 4;
	add.s64 	%rd17, %rd3, %rd16;
	ld.global.u32 	%r25, [%rd17];
	mul.wide.u32 	%rd18, %r5, 4;
	add.s64 	%rd19, %rd3, %rd18;
	ld.global.u32 	%r26, [%rd19];
	add.s32 	%r27, %r15, %r13;
	add.s32 	%r28, %r27, %r17;
	add.s32 	%r29, %r28, %r19;
	add.s32 	%r30, %r29, %r21;
	add.s32 	%r31, %r30, %r23;
	add.s32 	%r32, %r31, %r25;
	add.s32 	%r60, %r32, %r26;
$L__BB15_2:
	shl.b32 	%r33, %r1, 2;
	mov.u32 	%r34, _ZZ26reduceCompleteUnrollSharedILj256EEvPiS0_jE4smem;
	add.s32 	%r8, %r34, %r33;
	st.shared.u32 	[%r8], %r60;
	bar.sync 	0;
	bar.sync 	0;
	bar.sync 	0;
	setp.gt.u32 	%p2, %r1, 127;
	@%p2 bra 	$L__BB15_4;
	ld.shared.u32 	%r35, [%r8+512];
	ld.shared.u32 	%r36, [%r8];
	add.s32 	%r37, %r36, %r35;
	st.shared.u32 	[%r8], %r37;
$L__BB15_4:
	bar.sync 	0;
	setp.gt.u32 	%p3, %r1, 63;
	@%p3 bra 	$L__BB15_6;
	ld.shared.u32 	%r38, [%r8+256];
	ld.shared.u32 	%r39, [%r8];
	add.s32 	%r40, %r39, %r38;
	st.shared.u32 	[%r8], %r40;
$L__BB15_6:
	bar.sync 	0;
	setp.gt.u32 	%p4, %r1, 31;
	@%p4 bra 	$L__BB15_9;
	ld.volatile.shared.u32 	%r41, [%r8+128];
	ld.volatile.shared.u32 	%r42, [%r8];
	add.s32 	%r43, %r42, %r41;
	st.volatile.shared.u32 	[%r8], %r43;
	ld.volatile.shared.u32 	%r44, [%r8+64];
	ld.volatile.shared.u32 	%r45, [%r8];
	add.s32 	%r46, %r45, %r44;
	st.volatile.shared.u32 	[%r8], %r46;
	ld.volatile.shared.u32 	%r47, [%r8+32];
	ld.volatile.shared.u32 	%r48, [%r8];
	add.s32 	%r49, %r48, %r47;
	st.volatile.shared.u32 	[%r8], %r49;
	ld.volatile.shared.u32 	%r50, [%r8+16];
	ld.volatile.shared.u32 	%r51, [%r8];
	add.s32 	%r52, %r51, %r50;
	st.volatile.shared.u32 	[%r8], %r52;
	ld.volatile.shared.u32 	%r53, [%r8+8];
	ld.volatile.shared.u32 	%r54, [%r8];
	add.s32 	%r55, %r54, %r53;
	st.volatile.shared.u32 	[%r8], %r55;
	ld.volatile.shared.u32 	%r56, [%r8+4];
	ld.volatile.shared.u32 	%r57, [%r8];
	add.s32 	%r58, %r57, %r56;
	st.volatile.shared.u32 	[%r8], %r58;
	setp.ne.s32 	%p5, %r1, 0;
	@%p5 bra 	$L__BB15_9;
	ld.shared.u32 	%r59, [_ZZ26reduceCompleteUnrollSharedILj256EEvPiS0_jE4smem];
	cvta.to.global.u64 	%rd20, %rd2;
	mul.wide.u32 	%rd21, %r2, 4;
	add.s64 	%rd22, %rd20, %rd21;
	st.global.u32 	[%rd22], %r59;
$L__BB15_9:
	ret;

}
	// .globl	_Z26reduceCompleteUnrollSharedILj128EEvPiS0_j
.visible .entry _Z26reduceCompleteUnrollSharedILj128EEvPiS0_j(
	.param .u64 .ptr .align 1 _Z26reduceCompleteUnrollSharedILj128EEvPiS0_j_param_0,
	.param .u64 .ptr .align 1 _Z26reduceCompleteUnrollSharedILj128EEvPiS0_j_param_1,
	.param .u32 _Z26reduceCompleteUnrollSharedILj128EEvPiS0_j_param_2
)
{
	.reg .pred 	%p<5>;
	.reg .b32 	%r<58>;
	.reg .b64 	%rd<23>;
	// demoted variable
	.shared .align 4 .b8 _ZZ26reduceCompleteUnrollSharedILj128EEvPiS0_jE4smem[512];
	ld.param.u64 	%rd1, [_Z26reduceCompleteUnrollSharedILj128EEvPiS0_j_param_0];
	ld.param.u64 	%rd2, [_Z26reduceCompleteUnrollSharedILj128EEvPiS0_j_param_1];
	ld.param.u32 	%r10, [_Z26reduceCompleteUnrollSharedILj128EEvPiS0_j_param_2];
	mov.u32 	%r1, %tid.x;
	mov.u32 	%r2, %ctaid.x;
	mov.u32 	%r3, %ntid.x;
	mul.lo.s32 	%r11, %r3, %r2;
	shl.b32 	%r12, %r11, 3;
	add.s32 	%r4, %r12, %r1;
	mad.lo.s32 	%r5, %r3, 7, %r4;
	setp.ge.u32 	%p1, %r5, %r10;
	mov.b32 	%r57, 0;
	@%p1 bra 	$L__BB16_2;
	cvta.to.global.u64 	%rd3, %rd1;
	mul.wide.u32 	%rd4, %r4, 4;
	add.s64 	%rd5, %rd3, %rd4;
	ld.global.u32 	%r13, [%rd5];
	mad.lo.s32 	%r14, %r3, -6, %r5;
	mul.wide.u32 	%rd6, %r14, 4;
	add.s64 	%rd7, %rd3, %rd6;
	ld.global.u32 	%r15, [%rd7];
	add.s32 	%r16, %r14, %r3;
	mul.wide.u32 	%rd8, %r16, 4;
	add.s64 	%rd9, %rd3, %rd8;
	ld.global.u32 	%r17, [%rd9];
	add.s32 	%r18, %r16, %r3;
	mul.wide.u32 	%rd10, %r18, 4;
	add.s64 	%rd11, %rd3, %rd10;
	ld.global.u32 	%r19, [%rd11];
	add.s32 	%r20, %r18, %r3;
	mul.wide.u32 	%rd12, %r20, 4;
	add.s64 	%rd13, %rd3, %rd12;
	ld.global.u32 	%r21, [%rd13];
	add.s32 	%r22, %r20, %r3;
	mul.wide.u32 	%rd14, %r22, 4;
	add.s64 	%rd15, %rd3, %rd14;
	ld.global.u32 	%r23, [%rd15];
	add.s32 	%r24, %r22, %r3;
	mul.wide.u32 	%rd16, %r24, 4;
	add.s64 	%rd17, %rd3, %rd16;
	ld.global.u32 	%r25, [%rd17];
	mul.wide.u32 	%rd18, %r5, 4;
	add.s64 	%rd19, %rd3, %rd18;
	ld.global.u32 	%r26, [%rd19];
	add.s32 	%r27, %r15, %r13;
	add.s32 	%r28, %r27, %r17;
	add.s32 	%r29, %r28, %r19;
	add.s32 	%r30, %r29, %r21;
	add.s32 	%r31, %r30, %r23;
	add.s32 	%r32, %r31, %r25;
	add.s32 	%r57, %r32, %r26;
$L__BB16_2:
	shl.b32 	%r33, %r1, 2;
	mov.u32 	%r34, _ZZ26reduceCompleteUnrollSharedILj128EEvPiS0_jE4smem;
	add.s32 	%r8, %r34, %r33;
	st.shared.u32 	[%r8], %r57;
	bar.sync 	0;
	bar.sync 	0;
	bar.sync 	0;
	bar.sync 	0;
	setp.gt.u32 	%p2, %r1, 63;
	@%p2 bra 	$L__BB16_4;
	ld.shared.u32 	%r35, [%r8+256];
	ld.shared.u32 	%r36, [%r8];
	add.s32 	%r37, %r36, %r35;
	st.shared.u32 	[%r8], %r37;
$L__BB16_4:
	bar.sync 	0;
	setp.gt.u32 	%p3, %r1, 31;
	@%p3 bra 	$L__BB16_7;
	ld.volatile.shared.u32 	%r38, [%r8+128];
	ld.volatile.shared.u32 	%r39, [%r8];
	add.s32 	%r40, %r39, %r38;
	st.volatile.shared.u32 	[%r8], %r40;
	ld.volatile.shared.u32 	%r41, [%r8+64];
	ld.volatile.shared.u32 	%r42, [%r8];
	add.s32 	%r43, %r42, %r41;
	st.volatile.shared.u32 	[%r8], %r43;
	ld.volatile.shared.u32 	%r44, [%r8+32];
	ld.volatile.shared.u32 	%r45, [%r8];
	add.s32 	%r46, %r45, %r44;
	st.volatile.shared.u32 	[%r8], %r46;
	ld.volatile.shared.u32 	%r47, [%r8+16];
	ld.volatile.shared.u32 	%r48, [%r8];
	add.s32 	%r49, %r48, %r47;
	st.volatile.shared.u32 	[%r8], %r49;
	ld.volatile.shared.u32 	%r50, [%r8+8];
	ld.volatile.shared.u32 	%r51, [%r8];
	add.s32 	%r52, %r51, %r50;
	st.volatile.shared.u32 	[%r8], %r52;
	ld.volatile.shared.u32 	%r53, [%r8+4];
	ld.volatile.shared.u32 	%r54, [%r8];
	add.s32 	%r55, %r54, %r53;
	st.volatile.shared.u32 	[%r8], %r55;
	setp.ne.s32 	%p4, %r1, 0;
	@%p4 bra 	$L__BB16_7;
	ld.shared.u32 	%r56, [_ZZ26reduceCompleteUnrollSharedILj128EEvPiS0_jE4smem];
	cvta.to.global.u64 	%rd20, %rd2;
	mul.wide.u32 	%rd21, %r2, 4;
	add.s64 	%rd22, %rd20, %rd21;
	st.global.u32 	[%rd22], %r56;
$L__BB16_7:
	ret;

}
	// .globl	_Z26reduceCompleteUnrollSharedILj64EEvPiS0_j
.visible .entry _Z26reduceCompleteUnrollSharedILj64EEvPiS0_j(
	.param .u64 .ptr .align 1 _Z26reduceCompleteUnrollSharedILj64EEvPiS0_j_param_0,
	.param .u64 .ptr .align 1 _Z26reduceCompleteUnrollSharedILj64EEvPiS0_j_param_1,
	.param .u32 _Z26reduceCompleteUnrollSharedILj64EEvPiS0_j_param_2
)
{
	.reg .pred 	%p<4>;
	.reg .b32 	%r<55>;
	.reg .b64 	%rd<23>;
	// demoted variable
	.shared .align 4 .b8 _ZZ26reduceCompleteUnrollSharedILj64EEvPiS0_jE4smem[256];
	ld.param.u64 	%rd1, [_Z26reduceCompleteUnrollSharedILj64EEvPiS0_j_param_0];
	ld.param.u64 	%rd2, [_Z26reduceCompleteUnrollSharedILj64EEvPiS0_j_param_1];
	ld.param.u32 	%r10, [_Z26reduceCompleteUnrollSharedILj64EEvPiS0_j_param_2];
	mov.u32 	%r1, %tid.x;
	mov.u32 	%r2, %ctaid.x;
	mov.u32 	%r3, %ntid.x;
	mul.lo.s32 	%r11, %r3, %r2;
	shl.b32 	%r12, %r11, 3;
	add.s32 	%r4, %r12, %r1;
	mad.lo.s32 	%r5, %r3, 7, %r4;
	setp.ge.u32 	%p1, %r5, %r10;
	mov.b32 	%r54, 0;
	@%p1 bra 	$L__BB17_2;
	cvta.to.global.u64 	%rd3, %rd1;
	mul.wide.u32 	%rd4, %r4, 4;
	add.s64 	%rd5, %rd3, %rd4;
	ld.global.u32 	%r13, [%rd5];
	mad.lo.s32 	%r14, %r3, -6, %r5;
	mul.wide.u32 	%rd6, %r14, 4;
	add.s64 	%rd7, %rd3, %rd6;
	ld.global.u32 	%r15, [%rd7];
	add.s32 	%r16, %r14, %r3;
	mul.wide.u32 	%rd8, %r16, 4;
	add.s64 	%rd9, %rd3, %rd8;
	ld.global.u32 	%r17, [%rd9];
	add.s32 	%r18, %r16, %r3;
	mul.wide.u32 	%rd10, %r18, 4;
	add.s64 	%rd11, %rd3, %rd10;
	ld.global.u32 	%r19, [%rd11];
	add.s32 	%r20, %r18, %r3;
	mul.wide.u32 	%rd12, %r20, 4;
	add.s64 	%rd13, %rd3, %rd12;
	ld.global.u32 	%r21, [%rd13];
	add.s32 	%r22, %r20, %r3;
	mul.wide.u32 	%rd14, %r22, 4;
	add.s64 	%rd15, %rd3, %rd14;
	ld.global.u32 	%r23, [%rd15];
	add.s32 	%r24, %r22, %r3;
	mul.wide.u32 	%rd16, %r24, 4;
	add.s64 	%rd17, %rd3, %rd16;
	ld.global.u32 	%r25, [%rd17];
	mul.wide.u32 	%rd18, %r5, 4;
	add.s64 	%rd19, %rd3, %rd18;
	ld.global.u32 	%r26, [%rd19];
	add.s32 	%r27, %r15, %r13;
	add.s32 	%r28, %r27, %r17;
	add.s32 	%r29, %r28, %r19;
	add.s32 	%r30, %r29, %r21;
	add.s32 	%r31, %r30, %r23;
	add.s32 	%r32, %r31, %r25;
	add.s32 	%r54, %r32, %r26;
$L__BB17_2:
	shl.b32 	%r33, %r1, 2;
	mov.u32 	%r34, _ZZ26reduceCompleteUnrollSharedILj64EEvPiS0_jE4smem;
	add.s32 	%r8, %r34, %r33;
	st.shared.u32 	[%r8], %r54;
	bar.sync 	0;
	bar.sync 	0;
	bar.sync 	0;
	bar.sync 	0;
	bar.sync 	0;
	setp.gt.u32 	%p2, %r1, 31;
	@%p2 bra 	$L__BB17_5;
	ld.volatile.shared.u32 	%r35, [%r8+128];
	ld.volatile.shared.u32 	%r36, [%r8];
	add.s32 	%r37, %r36, %r35;
	st.volatile.shared.u32 	[%r8], %r37;
	ld.volatile.shared.u32 	%r38, [%r8+64];
	ld.volatile.shared.u32 	%r39, [%r8];
	add.s32 	%r40, %r39, %r38;
	st.volatile.shared.u32 	[%r8], %r40;
	ld.volatile.shared.u32 	%r41, [%r8+32];
	ld.volatile.shared.u32 	%r42, [%r8];
	add.s32 	%r43, %r42, %r41;
	st.volatile.shared.u32 	[%r8], %r43;
	ld.volatile.shared.u32 	%r44, [%r8+16];
	ld.volatile.shared.u32 	%r45, [%r8];
	add.s32 	%r46, %r45, %r44;
	st.volatile.shared.u32 	[%r8], %r46;
	ld.volatile.shared.u32 	%r47, [%r8+8];
	ld.volatile.shared.u32 	%r48, [%r8];
	add.s32 	%r49, %r48, %r47;
	st.volatile.shared.u32 	[%r8], %r49;
	ld.volatile.shared.u32 	%r50, [%r8+4];
	ld.volatile.shared.u32 	%r51, [%r8];
	add.s32 	%r52, %r51, %r50;
	st.volatile.shared.u32 	[%r8], %r52;
	setp.ne.s32 	%p3, %r1, 0;
	@%p3 bra 	$L__BB17_5;
	ld.shared.u32 	%r53, [_ZZ26reduceCompleteUnrollSharedILj64EEvPiS0_jE4smem];
	cvta.to.global.u64 	%rd20, %rd2;
	mul.wide.u32 	%rd21, %r2, 4;
	add.s64 	%rd22, %rd20, %rd21;
	st.global.u32 	[%rd22], %r53;
$L__BB17_5:
	ret;

}


// ===== COMPILED SASS (sm_100) =====

	.target	sm_100

	.elftype	@"ET_EXEC"


//--------------------- .note.nv.tkinfo           --------------------------
	.section	.note.nv.tkinfo,"",@"SHT_NOTE"
	.sectionflags	@"SHF_NOTE_NV_TKINFO"
	.tkinfo
        /*0018*/ 	.word	0x00000002
        /*0030*/ 	.string	""
        /*0030*/ 	.string	"ptxas"
        /*0030*/ 	.string	"Cuda compilation tools, release 13.0, V13.0.88"
        /*0030*/ 	.string	"Build cuda_13.0.r13.0/compiler.36424714_0"
        /*0030*/ 	.string	"-arch sm_100 -m 64 "



//--------------------- .note.nv.cuinfo           --------------------------
	.section	.note.nv.cuinfo,"",@"SHT_NOTE"
	.sectionflags	@"SHF_NOTE_NV_CUINFO"
        /*0018*/ 	.short	0x0002
        /*001a*/ 	.short	0x0064
        /*001c*/ 	.short	0x0082
	.zero		2


//--------------------- .nv.info                  --------------------------
	.section	.nv.info,"",@"SHT_CUDA_INFO"
	.align	4


	//----- nvinfo : EIATTR_REGCOUNT
	.align		4
        /*0000*/ 	.byte	0x04, 0x2f
        /*0002*/ 	.short	(.L_1 - .L_0)
	.align		4
.L_0:
        /*0004*/ 	.word	index@(_Z16reduceNeighboredPiS_j)
        /*0008*/ 	.word	0x00000010


	//----- nvinfo : EIATTR_FRAME_SIZE
	.align		4
.L_1:
        /*000c*/ 	.byte	0x04, 0x11
        /*000e*/ 	.short	(.L_3 - .L_2)
	.align		4
.L_2:
        /*0010*/ 	.word	index@(_Z16reduceNeighboredPiS_j)
        /*0014*/ 	.word	0x00000000


	//----- nvinfo : EIATTR_REGCOUNT
	.align		4
.L_3:
        /*0018*/ 	.byte	0x04, 0x2f
        /*001a*/ 	.short	(.L_5 - .L_4)
	.align		4
.L_4:
        /*001c*/ 	.word	index@(_Z20reduceNeighboredLessPiS_j)
        /*0020*/ 	.word	0x0000000e


	//----- nvinfo : EIATTR_FRAME_SIZE
	.align		4
.L_5:
        /*0024*/ 	.byte	0x04, 0x11
        /*0026*/ 	.short	(.L_7 - .L_6)
	.align		4
.L_6:
        /*0028*/ 	.word	index@(_Z20reduceNeighboredLessPiS_j)
        /*002c*/ 	.word	0x00000000


	//----- nvinfo : EIATTR_REGCOUNT
	.align		4
.L_7:
        /*0030*/ 	.byte	0x04, 0x2f
        /*0032*/ 	.short	(.L_9 - .L_8)
	.align		4
.L_8:
        /*0034*/ 	.word	index@(_Z17reduceInterleavedPiS_j)
        /*0038*/ 	.word	0x00000010


	//----- nvinfo : EIATTR_FRAME_SIZE
	.align		4
.L_9:
        /*003c*/ 	.byte	0x04, 0x11
        /*003e*/ 	.short	(.L_11 - .L_10)
	.align		4
.L_10:
        /*0040*/ 	.word	index@(_Z17reduceInterleavedPiS_j)
        /*0044*/ 	.word	0x00000000


	//----- nvinfo : EIATTR_REGCOUNT
	.align		4
.L_11:
        /*0048*/ 	.byte	0x04, 0x2f
        /*004a*/ 	.short	(.L_13 - .L_12)
	.align		4
.L_12:
        /*004c*/ 	.word	index@(_Z16reduceUnrolling2PiS_j)
        /*0050*/ 	.word	0x00000010


	//----- nvinfo : EIATTR_FRAME_SIZE
	.align		4
.L_13:
        /*0054*/ 	.byte	0x04, 0x11
        /*0056*/ 	.short	(.L_15 - .L_14)
	.align		4
.L_14:
        /*0058*/ 	.word	index@(_Z16reduceUnrolling2PiS_j)
        /*005c*/ 	.word	0x00000000


	//----- nvinfo : EIATTR_REGCOUNT
	.align		4
.L_15:
        /*0060*/ 	.byte	0x04, 0x2f
        /*0062*/ 	.short	(.L_17 - .L_16)
	.align		4
.L_16:
        /*0064*/ 	.word	index@(_Z16reduceUnrolling4PiS_j)
        /*0068*/ 	.word	0x00000014


	//----- nvinfo : EIATTR_FRAME_SIZE
	.align		4
.L_17:
        /*006c*/ 	.byte	0x04, 0x11
        /*006e*/ 	.short	(.L_19 - .L_18)
	.align		4
.L_18:
        /*0070*/ 	.word	index@(_Z16reduceUnrolling4PiS_j)
        /*0074*/ 	.word	0x00000000


	//----- nvinfo : EIATTR_REGCOUNT
	.align		4
.L_19:
        /*0078*/ 	.byte	0x04, 0x2f
        /*007a*/ 	.short	(.L_21 - .L_20)
	.align		4
.L_20:
        /*007c*/ 	.word	index@(_Z16reduceUnrolling8PiS_j)
        /*0080*/ 	.word	0x0000001c


	//----- nvinfo : EIATTR_FRAME_SIZE
	.align		4
.L_21:
        /*0084*/ 	.byte	0x04, 0x11
        /*0086*/ 	.short	(.L_23 - .L_22)
	.align		4
.L_22:
        /*0088*/ 	.word	index@(_Z16reduceUnrolling8PiS_j)
        /*008c*/ 	.word	0x00000000


	//----- nvinfo : EIATTR_REGCOUNT
	.align		4
.L_23:
        /*0090*/ 	.byte	0x04, 0x2f
        /*0092*/ 	.short	(.L_25 - .L_24)
	.align		4
.L_24:
        /*0094*/ 	.word	index@(_Z18reduceUnrollWarps8PiS_j)
        /*0098*/ 	.word	0x0000001c


	//----- nvinfo : EIATTR_FRAME_SIZE
	.align		4
.L_25:
        /*009c*/ 	.byte	0x04, 0x11
        /*009e*/ 	.short	(.L_27 - .L_26)
	.align		4
.L_26:
        /*00a0*/ 	.word	index@(_Z18reduceUnrollWarps8PiS_j)
        /*00a4*/ 	.word	0x00000000


	//----- nvinfo : EIATTR_REGCOUNT
	.align		4
.L_27:
        /*00a8*/ 	.byte	0x04, 0x2f
        /*00aa*/ 	.short	(.L_29 - .L_28)
	.align		4
.L_28:
        /*00ac*/ 	.word	index@(_Z26reduceCompleteUnrollWarps8PiS_j)
        /*00b0*/ 	.word	0x0000001a


	//----- nvinfo : EIATTR_FRAME_SIZE
	.align		4
.L_29:
        /*00b4*/ 	.byte	0x04, 0x11
        /*00b6*/ 	.short	(.L_31 - .L_30)
	.align		4
.L_30:
        /*00b8*/ 	.word	index@(_Z26reduceCompleteUnrollWarps8PiS_j)
        /*00bc*/ 	.word	0x00000000


	//----- nvinfo : EIATTR_REGCOUNT
	.align		4
.L_31:
        /*00c0*/ 	.byte	0x04, 0x2f
        /*00c2*/ 	.short	(.L_33 - .L_32)
	.align		4
.L_32:
        /*00c4*/ 	.word	index@(_Z20reduceCompleteUnrollILj1024EEvPiS0_j)
        /*00c8*/ 	.word	0x0000001a


	//----- nvinfo : EIATTR_FRAME_SIZE
	.align		4
.L_33:
        /*00cc*/ 	.byte	0x04, 0x11
        /*00ce*/ 	.short	(.L_35 - .L_34)
	.align		4
.L_34:
        /*00d0*/ 	.word	index@(_Z20reduceCompleteUnrollILj1024EEvPiS0_j)
        /*00d4*/ 	.word	0x00000000


	//----- nvinfo : EIATTR_REGCOUNT
	.align		4
.L_35:
        /*00d8*/ 	.byte	0x04, 0x2f
        /*00da*/ 	.short	(.L_37 - .L_36)
	.align		4
.L_36:
        /*00dc*/ 	.word	index@(_Z20reduceCompleteUnrollILj512EEvPiS0_j)
        /*00e0*/ 	.word	0x0000001a


	//----- nvinfo : EIATTR_FRAME_SIZE
	.align		4
.L_37:
        /*00e4*/ 	.byte	0x04, 0x11
        /*00e6*/ 	.short	(.L_39 - .L_38)
	.align		4
.L_38:
        /*00e8*/ 	.word	index@(_Z20reduceCompleteUnrollILj512EEvPiS0_j)
        /*00ec*/ 	.word	0x00000000


	//----- nvinfo : EIATTR_REGCOUNT
	.align		4
.L_39:
        /*00f0*/ 	.byte	0x04, 0x2f
        /*00f2*/ 	.short	(.L_41 - .L_40)
	.align		4
.L_40:
        /*00f4*/ 	.word	index@(_Z20reduceCompleteUnrollILj256EEvPiS0_j)
        /*00f8*/ 	.word	0x0000001a


	//----- nvinfo : EIATTR_FRAME_SIZE
	.align		4
.L_41:
        /*00fc*/ 	.byte	0x04, 0x11
        /*00fe*/ 	.short	(.L_43 - .L_42)
	.align		4
.L_42:
        /*0100*/ 	.word	index@(_Z20reduceCompleteUnrollILj256EEvPiS0_j)
        /*0104*/ 	.word	0x00000000


	//----- nvinfo : EIATTR_REGCOUNT
	.align		4
.L_43:
        /*0108*/ 	.byte	0x04, 0x2f
        /*010a*/ 	.short	(.L_45 - .L_44)
	.align		4
.L_44:
        /*010c*/ 	.word	index@(_Z20reduceCompleteUnrollILj128EEvPiS0_j)
        /*0110*/ 	.word	0x0000001a


	//----- nvinfo : EIATTR_FRAME_SIZE
	.align		4
.L_45:
        /*0114*/ 	.byte	0x04, 0x11
        /*0116*/ 	.short	(.L_47 - .L_46)
	.align		4
.L_46:
        /*0118*/ 	.word	index@(_Z20reduceCompleteUnrollILj128EEvPiS0_j)
        /*011c*/ 	.word	0x00000000


	//----- nvinfo : EIATTR_REGCOUNT
	.align		4
.L_47:
        /*0120*/ 	.byte	0x04, 0x2f
        /*0122*/ 	.short	(.L_49 - .L_48)
	.align		4
.L_48:
        /*0124*/ 	.word	index@(_Z20reduceCompleteUnrollILj64EEvPiS0_j)
        /*0128*/ 	.word	0x00000019


	//----- nvinfo : EIATTR_FRAME_SIZE
	.align		4
.L_49:
        /*012c*/ 	.byte	0x04, 0x11
        /*012e*/ 	.short	(.L_51 - .L_50)
	.align		4
.L_50:
        /*0130*/ 	.word	index@(_Z20reduceCompleteUnrollILj64EEvPiS0_j)
        /*0134*/ 	.word	0x00000000


	//----- nvinfo : EIATTR_REGCOUNT
	.align		4
.L_51:
        /*0138*/ 	.byte	0x04, 0x2f
        /*013a*/ 	.short	(.L_53 - .L_52)
	.align		4
.L_52:
        /*013c*/ 	.word	index@(_Z26reduceCompleteUnrollSharedILj1024EEvPiS0_j)
        /*0140*/ 	.word	0x00000016


	//----- nvinfo : EIATTR_FRAME_SIZE
	.align		4
.L_53:
        /*0144*/ 	.byte	0x04, 0x11
        /*0146*/ 	.short	(.L_55 - .L_54)
	.align		4
.L_54:
        /*0148*/ 	.word	index@(_Z26reduceCompleteUnrollSharedILj1024EEvPiS0_j)
        /*014c*/ 	.word	0x00000000


	//----- nvinfo : EIATTR_REGCOUNT
	.align		4
.L_55:
        /*0150*/ 	.byte	0x04, 0x2f
        /*0152*/ 	.short	(.L_57 - .L_56)
	.align		4
.L_56:
        /*0154*/ 	.word	index@(_Z26reduceCompleteUnrollSharedILj512EEvPiS0_j)
        /*0158*/ 	.word	0x00000016


	//----- nvinfo : EIATTR_FRAME_SIZE
	.align		4
.L_57:
        /*015c*/ 	.byte	0x04, 0x11
        /*015e*/ 	.short	(.L_59 - .L_58)
	.align		4
.L_58:
        /*0160*/ 	.word	index@(_Z26reduceCompleteUnrollSharedILj512EEvPiS0_j)
        /*0164*/ 	.word	0x00000000


	//----- nvinfo : EIATTR_REGCOUNT
	.align		4
.L_59:
        /*0168*/ 	.byte	0x04, 0x2f
        /*016a*/ 	.short	(.L_61 - .L_60)
	.align		4
.L_60:
        /*016c*/ 	.word	index@(_Z26reduceCompleteUnrollSharedILj256EEvPiS0_j)
        /*0170*/ 	.word	0x00000016


	//----- nvinfo : EIATTR_FRAME_SIZE
	.align		4
.L_61:
        /*0174*/ 	.byte	0x04, 0x11
        /*0176*/ 	.short	(.L_63 - .L_62)
	.align		4
.L_62:
        /*0178*/ 	.word	index@(_Z26reduceCompleteUnrollSharedILj256EEvPiS0_j)
        /*017c*/ 	.word	0x00000000


	//----- nvinfo : EIATTR_REGCOUNT
	.align		4
.L_63:
        /*0180*/ 	.byte	0x04, 0x2f
        /*0182*/ 	.short	(.L_65 - .L_64)
	.align		4
.L_64:
        /*0184*/ 	.word	index@(_Z26reduceCompleteUnrollSharedILj128EEvPiS0_j)
        /*0188*/ 	.word	0x00000016


	//----- nvinfo : EIATTR_FRAME_SIZE
	.align		4
.L_65:
        /*018c*/ 	.byte	0x04, 0x11
        /*018e*/ 	.short	(.L_67 - .L_66)
	.align		4
.L_66:
        /*0190*/ 	.word	index@(_Z26reduceCompleteUnrollSharedILj128EEvPiS0_j)
        /*0194*/ 	.word	0x00000000


	//----- nvinfo : EIATTR_REGCOUNT
	.align		4
.L_67:
        /*0198*/ 	.byte	0x04, 0x2f
        /*019a*/ 	.short	(.L_69 - .L_68)
	.align		4
.L_68:
        /*019c*/ 	.word	index@(_Z26reduceCompleteUnrollSharedILj64EEvPiS0_j)
        /*01a0*/ 	.word	0x00000016


	//----- nvinfo : EIATTR_FRAME_SIZE
	.align		4
.L_69:
        /*01a4*/ 	.byte	0x04, 0x11
        /*01a6*/ 	.short	(.L_71 - .L_70)
	.align		4
.L_70:
        /*01a8*/ 	.word	index@(_Z26reduceCompleteUnrollSharedILj64EEvPiS0_j)
        /*01ac*/ 	.word	0x00000000


	//----- nvinfo : EIATTR_MIN_STACK_SIZE
	.align		4
.L_71:
        /*01b0*/ 	.byte	0x04, 0x12
        /*01b2*/ 	.short	(.L_73 - .L_72)
	.align		4
.L_72:
        /*01b4*/ 	.word	index@(_Z26reduceCompleteUnrollSharedILj64EEvPiS0_j)
        /*01b8*/ 	.word	0x00000000


	//----- nvinfo : EIATTR_MIN_STACK_SIZE
	.align		4
.L_73:
        /*01bc*/ 	.byte	0x04, 0x12
        /*01be*/ 	.short	(.L_75 - .L_74)
	.align		4
.L_74:
        /*01c0*/ 	.word	index@(_Z26reduceCompleteUnrollSharedILj128EEvPiS0_j)
        /*01c4*/ 	.word	0x00000000


	//----- nvinfo : EIATTR_MIN_STACK_SIZE
	.align		4
.L_75:
        /*01c8*/ 	.byte	0x04, 0x12
        /*01ca*/ 	.short	(.L_77 - .L_76)
	.align		4
.L_76:
        /*01cc*/ 	.word	index@(_Z26reduceCompleteUnrollSharedILj256EEvPiS0_j)
        /*01d0*/ 	.word	0x00000000


	//----- nvinfo : EIATTR_MIN_STACK_SIZE
	.align		4
.L_77:
        /*01d4*/ 	.byte	0x04, 0x12
        /*01d6*/ 	.short	(.L_79 - .L_78)
	.align		4
.L_78:
        /*01d8*/ 	.word	index@(_Z26reduceCompleteUnrollSharedILj512EEvPiS0_j)
        /*01dc*/ 	.word	0x00000000


	//----- nvinfo : EIATTR_MIN_STACK_SIZE
	.align		4
.L_79:
        /*01e0*/ 	.byte	0x04, 0x12
        /*01e2*/ 	.short	(.L_81 - .L_80)
	.align		4
.L_80:
        /*01e4*/ 	.word	index@(_Z26reduceCompleteUnrollSharedILj1024EEvPiS0_j)
        /*01e8*/ 	.word	0x00000000


	//----- nvinfo : EIATTR_MIN_STACK_SIZE
	.align		4
.L_81:
        /*01ec*/ 	.byte	0x04, 0x12
        /*01ee*/ 	.short	(.L_83 - .L_82)
	.align		4
.L_82:
        /*01f0*/ 	.word	index@(_Z20reduceCompleteUnrollILj64EEvPiS0_j)
        /*01f4*/ 	.word	0x00000000


	//----- nvinfo : EIATTR_MIN_STACK_SIZE
	.align		4
.L_83:
        /*01f8*/ 	.byte	0x04, 0x12
        /*01fa*/ 	.short	(.L_85 - .L_84)
	.align		4
.L_84:
        /*01fc*/ 	.word	index@(_Z20reduceCompleteUnrollILj128EEvPiS0_j)
        /*0200*/ 	.word	0x00000000


	//----- nvinfo : EIATTR_MIN_STACK_SIZE
	.align		4
.L_85:
        /*0204*/ 	.byte	0x04, 0x12
        /*0206*/ 	.short	(.L_87 - .L_86)
	.align		4
.L_86:
        /*0208*/ 	.word	index@(_Z20reduceCompleteUnrollILj256EEvPiS0_j)
        /*020c*/ 	.word	0x00000000


	//----- nvinfo : EIATTR_MIN_STACK_SIZE
	.align		4
.L_87:
        /*0210*/ 	.byte	0x04, 0x12
        /*0212*/ 	.short	(.L_89 - .L_88)
	.align		4
.L_88:
        /*0214*/ 	.word	index@(_Z20reduceCompleteUnrollILj512EEvPiS0_j)
        /*0218*/ 	.word	0x00000000


	//----- nvinfo : EIATTR_MIN_STACK_SIZE
	.align		4
.L_89:
        /*021c*/ 	.byte	0x04, 0x12
        /*021e*/ 	.short	(.L_91 - .L_90)
	.align		4
.L_90:
        /*0220*/ 	.word	index@(_Z20reduceCompleteUnrollILj1024EEvPiS0_j)
        /*0224*/ 	.word	0x00000000


	//----- nvinfo : EIATTR_MIN_STACK_SIZE
	.align		4
.L_91:
        /*0228*/ 	.byte	0x04, 0x12
        /*022a*/ 	.short	(.L_93 - .L_92)
	.align		4
.L_92:
        /*022c*/ 	.word	index@(_Z26reduceCompleteUnrollWarps8PiS_j)
        /*0230*/ 	.word	0x00000000


	//----- nvinfo : EIATTR_MIN_STACK_SIZE
	.align		4
.L_93:
        /*0234*/ 	.byte	0x04, 0x12
        /*0236*/ 	.short	(.L_95 - .L_94)
	.align		4
.L_94:
        /*0238*/ 	.word	index@(_Z18reduceUnrollWarps8PiS_j)
        /*023c*/ 	.word	0x00000000


	//----- nvinfo : EIATTR_MIN_STACK_SIZE
	.align		4
.L_95:
        /*0240*/ 	.byte	0x04, 0x12
        /*0242*/ 	.short	(.L_97 - .L_96)
	.align		4
.L_96:
        /*0244*/ 	.word	index@(_Z16reduceUnrolling8PiS_j)
        /*0248*/ 	.word	0x00000000


	//----- nvinfo : EIATTR_MIN_STACK_SIZE
	.align		4
.L_97:
        /*024c*/ 	.byte	0x04, 0x12
        /*024e*/ 	.short	(.L_99 - .L_98)
	.align		4
.L_98:
        /*0250*/ 	.word	index@(_Z16reduceUnrolling4PiS_j)
        /*0254*/ 	.word	0x00000000


	//----- nvinfo : EIATTR_MIN_STACK_SIZE
	.align		4
.L_99:
        /*0258*/ 	.byte	0x04, 0x12
        /*025a*/ 	.short	(.L_101 - .L_100)
	.align		4
.L_100:
        /*025c*/ 	.word	index@(_Z16reduceUnrolling2PiS_j)
        /*0260*/ 	.word	0x00000000


	//----- nvinfo : EIATTR_MIN_STACK_SIZE
	.align		4
.L_101:
        /*0264*/ 	.byte	0x04, 0x12
        /*0266*/ 	.short	(.L_103 - .L_102)
	.align		4
.L_102:
        /*0268*/ 	.word	index@(_Z17reduceInterleavedPiS_j)
        /*026c*/ 	.word	0x00000000


	//----- nvinfo : EIATTR_MIN_STACK_SIZE
	.align		4
.L_103:
        /*0270*/ 	.byte	0x04, 0x12
        /*0272*/ 	.short	(.L_105 - .L_104)
	.align		4
.L_104:
        /*0274*/ 	.word	index@(_Z20reduceNeighboredLessPiS_j)
        /*0278*/ 	.word	0x00000000


	//----- nvinfo : EIATTR_MIN_STACK_SIZE
	.align		4
.L_105:
        /*027c*/ 	.byte	0x04, 0x12
        /*027e*/ 	.short	(.L_107 - .L_106)
	.align		4
.L_106:
        /*0280*/ 	.word	index@(_Z16reduceNeighboredPiS_j)
        /*0284*/ 	.word	0x00000000
.L_107:


//--------------------- .nv.compat                --------------------------
	.section	.nv.compat,"",@"SHT_CUDA_COMPAT_INFO"
	.align	4
        /*0000*/ 	.byte	0x02, 0x09, 0x00, 0x00, 0x02, 0x02, 0x01, 0x00, 0x02, 0x05, 0x05, 0x00, 0x03, 0x07, 0x01, 0x01
        /*0010*/ 	.byte	0x02, 0x03, 0x00, 0x00, 0x02, 0x06, 0x01, 0x00, 0x04, 0x0b, 0x08, 0x00, 0x09, 0x00, 0x00, 0x00
        /*0020*/ 	.byte	0x00, 0x00, 0x00, 0x00


//--------------------- .nv.info._Z26reduceCompleteUnrollSharedILj64EEvPiS0_j --------------------------
	.section	.nv.info._Z26reduceCompleteUnrollSharedILj64EEvPiS0_j,"",@"SHT_CUDA_INFO"
	.sectionflags	@""
	.align	4


	//----- nvinfo : EIATTR_CUDA_API_VERSION
	.align		4
        /*0000*/ 	.byte	0x04, 0x37
        /*0002*/ 	.short	(.L_109 - .L_108)
.L_108:
        /*0004*/ 	.word	0x00000082


	//----- nvinfo : EIATTR_KPARAM_INFO
	.align		4
.L_109:
        /*0008*/ 	.byte	0x04, 0x17
        /*000a*/ 	.short	(.L_111 - .L_110)
.L_110:
        /*000c*/ 	.word	0x00000000
        /*0010*/ 	.short	0x0002
        /*0012*/ 	.short	0x0010
        /*0014*/ 	.byte	0x00, 0xf0, 0x11, 0x00


	//----- nvinfo : EIATTR_KPARAM_INFO
	.align		4
.L_111:
        /*0018*/ 	.byte	0x04, 0x17
        /*001a*/ 	.short	(.L_113 - .L_112)
.L_112:
        /*001c*/ 	.word	0x00000000
        /*0020*/ 	.short	0x0001
        /*0022*/ 	.short	0x0008
        /*0024*/ 	.byte	0x00, 0xf5, 0x21, 0x00


	//----- nvinfo : EIATTR_KPARAM_INFO
	.align		4
.L_113:
        /*0028*/ 	.byte	0x04, 0x17
        /*002a*/ 	.short	(.L_115 - .L_114)
.L_114:
        /*002c*/ 	.word	0x00000000
        /*0030*/ 	.short	0x0000
        /*0032*/ 	.short	0x0000
        /*0034*/ 	.byte	0x00, 0xf5, 0x21, 0x00


	//----- nvinfo : EIATTR_SPARSE_MMA_MASK
	.align		4
.L_115:
        /*0038*/ 	.byte	0x03, 0x50
        /*003a*/ 	.short	0x0000


	//----- nvinfo : EIATTR_MAXREG_COUNT
	.align		4
        /*003c*/ 	.byte	0x03, 0x1b
        /*003e*/ 	.short	0x00ff


	//----- nvinfo : EIATTR_NUM_BARRIERS
	.align		4
        /*0040*/ 	.byte	0x02, 0x4c
        /*0042*/ 	.byte	0x01
	.zero		1


	//----- nvinfo : EIATTR_MERCURY_ISA_VERSION
	.align		4
        /*0044*/ 	.byte	0x03, 0x5f
        /*0046*/ 	.short	0x0101


	//----- nvinfo : EIATTR_VRC_CTA_INIT_COUNT
	.align		4
        /*0048*/ 	.byte	0x02, 0x4a
	.zero		1
	.zero		1


	//----- nvinfo : EIATTR_EXIT_INSTR_OFFSETS
	.align		4
        /*004c*/ 	.byte	0x04, 0x1c
        /*004e*/ 	.short	(.L_117 - .L_116)


	//   ....[0]....
.L_116:
        /*0050*/ 	.word	0x00000340


	//   ....[1]....
        /*0054*/ 	.word	0x000004e0


	//   ....[2]....
        /*0058*/ 	.word	0x00000530


	//----- nvinfo : EIATTR_CRS_STACK_SIZE
	.align		4
.L_117:
        /*005c*/ 	.byte	0x04, 0x1e
        /*005e*/ 	.short	(.L_119 - .L_118)
.L_118:
        /*0060*/ 	.word	0x00000000


	//----- nvinfo : EIATTR_CBANK_PARAM_SIZE
	.align		4
.L_119:
        /*0064*/ 	.byte	0x03, 0x19
        /*0066*/ 	.short	0x0014


	//----- nvinfo : EIATTR_PARAM_CBANK
	.align		4
        /*0068*/ 	.byte	0x04, 0x0a
        /*006a*/ 	.short	(.L_121 - .L_120)
	.align		4
.L_120:
        /*006c*/ 	.word	index@(.nv.constant0._Z26reduceCompleteUnrollSharedILj64EEvPiS0_j)
        /*0070*/ 	.short	0x0380
        /*0072*/ 	.short	0x0014


	//----- nvinfo : EIATTR_SW_WAR
	.align		4
.L_121:
        /*0074*/ 	.byte	0x04, 0x36
        /*0076*/ 	.short	(.L_123 - .L_122)
.L_122:
        /*0078*/ 	.word	0x00000008
.L_123:


//--------------------- .nv.info._Z26reduceCompleteUnrollSharedILj128EEvPiS0_j --------------------------
	.section	.nv.info._Z26reduceCompleteUnrollSharedILj128EEvPiS0_j,"",@"SHT_CUDA_INFO"
	.sectionflags	@""
	.align	4


	//----- nvinfo : EIATTR_CUDA_API_VERSION
	.align		4
        /*0000*/ 	.byte	0x04, 0x37
        /*0002*/ 	.short	(.L_125 - .L_124)
.L_124:
        /*0004*/ 	.word	0x00000082


	//----- nvinfo : EIATTR_KPARAM_INFO
	.align		4
.L_125:
        /*0008*/ 	.byte	0x04, 0x17
        /*000a*/ 	.short	(.L_127 - .L_126)
.L_126:
        /*000c*/ 	.word	0x00000000
        /*0010*/ 	.short	0x0002
        /*0012*/ 	.short	0x0010
        /*0014*/ 	.byte	0x00, 0xf0, 0x11, 0x00


	//----- nvinfo : EIATTR_KPARAM_INFO
	.align		4
.L_127:
        /*0018*/ 	.byte	0x04, 0x17
        /*001a*/ 	.short	(.L_129 - .L_128)
.L_128:
        /*001c*/ 	.word	0x00000000
        /*0020*/ 	.short	0x0001
        /*0022*/ 	.short	0x0008
        /*0024*/ 	.byte	0x00, 0xf5, 0x21, 0x00


	//----- nvinfo : EIATTR_KPARAM_INFO
	.align		4
.L_129:
        /*0028*/ 	.byte	0x04, 0x17
        /*002a*/ 	.short	(.L_131 - .L_130)
.L_130:
        /*002c*/ 	.word	0x00000000
        /*0030*/ 	.short	0x0000
        /*0032*/ 	.short	0x0000
        /*0034*/ 	.byte	0x00, 0xf5, 0x21, 0x00


	//----- nvinfo : EIATTR_SPARSE_MMA_MASK
	.align		4
.L_131:
        /*0038*/ 	.byte	0x03, 0x50
        /*003a*/ 	.short	0x0000


	//----- nvinfo : EIATTR_MAXREG_COUNT
	.align		4
        /*003c*/ 	.byte	0x03, 0x1b
        /*003e*/ 	.short	0x00ff


	//----- nvinfo : EIATTR_NUM_BARRIERS
	.align		4
        /*0040*/ 	.byte	0x02, 0x4c
        /*0042*/ 	.byte	0x01
	.zero		1


	//----- nvinfo : EIATTR_MERCURY_ISA_VERSION
	.align		4
        /*0044*/ 	.byte	0x03, 0x5f
        /*0046*/ 	.short	0x0101


	//----- nvinfo : EIATTR_VRC_CTA_INIT_COUNT
	.align		4
        /*0048*/ 	.byte	0x02, 0x4a
	.zero		1
	.zero		1


	//----- nvinfo : EIATTR_EXIT_INSTR_OFFSETS
	.align		4
        /*004c*/ 	.byte	0x04, 0x1c
        /*004e*/ 	.short	(.L_133 - .L_132)


	//   ....[0]....
.L_132:
        /*0050*/ 	.word	0x00000390


	//   ....[1]....
        /*0054*/ 	.word	0x00000530


	//   ....[2]....
        /*0058*/ 	.word	0x00000580


	//----- nvinfo : EIATTR_CRS_STACK_SIZE
	.align		4
.L_133:
        /*005c*/ 	.byte	0x04, 0x1e
        /*005e*/ 	.short	(.L_135 - .L_134)
.L_134:
        /*0060*/ 	.word	0x00000000


	//----- nvinfo : EIATTR_CBANK_PARAM_SIZE
	.align		4
.L_135:
        /*0064*/ 	.byte	0x03, 0x19
        /*0066*/ 	.short	0x0014


	//----- nvinfo : EIATTR_PARAM_CBANK
	.align		4
        /*0068*/ 	.byte	0x04, 0x0a
        /*006a*/ 	.short	(.L_137 - .L_136)
	.align		4
.L_136:
        /*006c*/ 	.word	index@(.nv.constant0._Z26reduceCompleteUnrollSharedILj128EEvPiS0_j)
        /*0070*/ 	.short	0x0380
        /*0072*/ 	.short	0x0014


	//----- nvinfo : EIATTR_SW_WAR
	.align		4
.L_137:
        /*0074*/ 	.byte	0x04, 0x36
        /*0076*/ 	.short	(.L_139 - .L_138)
.L_138:
        /*0078*/ 	.word	0x00000008
.L_139:


//--------------------- .nv.info._Z26reduceCompleteUnrollSharedILj256EEvPiS0_j --------------------------
	.section	.nv.info._Z26reduceCompleteUnrollSharedILj256EEvPiS0_j,"",@"SHT_CUDA_INFO"
	.sectionflags	@""
	.align	4


	//----- nvinfo : EIATTR_CUDA_API_VERSION
	.align		4
        /*0000*/ 	.byte	0x04, 0x37
        /*0002*/ 	.short	(.L_141 - .L_140)
.L_140:
        /*0004*/ 	.word	0x00000082


	//----- nvinfo : EIATTR_KPARAM_INFO
	.align		4
.L_141:
        /*0008*/ 	.byte	0x04, 0x17
        /*000a*/ 	.short	(.L_143 - .L_142)
.L_142:
        /*000c*/ 	.word	0x00000000
        /*0010*/ 	.short	0x0002
        /*0012*/ 	.short	0x0010
        /*0014*/ 	.byte	0x00, 0xf0, 0x11, 0x00


	//----- nvinfo : EIATTR_KPARAM_INFO
	.align		4
.L_143:
        /*0018*/ 	.byte	0x04, 0x17
        /*001a*/ 	.short	(.L_145 - .L_144)
.L_144:
        /*001c*/ 	.word	0x00000000
        /*0020*/ 	.short	0x0001
        /*0022*/ 	.short	0x0008
        /*0024*/ 	.byte	0x00, 0xf5, 0x21, 0x00


	//----- nvinfo : EIATTR_KPARAM_INFO
	.align		4
.L_145:
        /*0028*/ 	.byte	0x04, 0x17
        /*002a*/ 	.short	(.L_147 - .L_146)
.L_146:
        /*002c*/ 	.word	0x00000000
        /*0030*/ 	.short	0x0000
        /*0032*/ 	.short	0x0000
        /*0034*/ 	.byte	0x00, 0xf5, 0x21, 0x00


	//----- nvinfo : EIATTR_SPARSE_MMA_MASK
	.align		4
.L_147:
        /*0038*/ 	.byte	0x03, 0x50
        /*003a*/ 	.short	0x0000


	//----- nvinfo : EIATTR_MAXREG_COUNT
	.align		4
        /*003c*/ 	.byte	0x03, 0x1b
        /*003e*/ 	.short	0x00ff


	//----- nvinfo : EIATTR_NUM_BARRIERS
	.align		4
        /*0040*/ 	.byte	0x02, 0x4c
        /*0042*/ 	.byte	0x01
	.zero		1


	//----- nvinfo : EIATTR_MERCURY_ISA_VERSION
	.align		4
        /*0044*/ 	.byte	0x03, 0x5f
        /*0046*/ 	.short	0x0101


	//----- nvinfo : EIATTR_VRC_CTA_INIT_COUNT
	.align		4
        /*0048*/ 	.byte	0x02, 0x4a
	.zero		1
	.zero		1


	//----- nvinfo : EIATTR_EXIT_INSTR_OFFSETS
	.align		4
        /*004c*/ 	.byte	0x04, 0x1c
        /*004e*/ 	.short	(.L_149 - .L_148)


	//   ....[0]....
.L_148:
        /*0050*/ 	.word	0x000003e0


	//   ....[1]....
        /*0054*/ 	.word	0x00000580


	//   ....[2]....
        /*0058*/ 	.word	0x000005d0


	//----- nvinfo : EIATTR_CRS_STACK_SIZE
	.align		4
.L_149:
        /*005c*/ 	.byte	0x04, 0x1e
        /*005e*/ 	.short	(.L_151 - .L_150)
.L_150:
        /*0060*/ 	.word	0x00000000


	//----- nvinfo : EIATTR_CBANK_PARAM_SIZE
	.align		4
.L_151:
        /*0064*/ 	.byte	0x03, 0x19
        /*0066*/ 	.short	0x0014


	//----- nvinfo : EIATTR_PARAM_CBANK
	.align		4
        /*0068*/ 	.byte	0x04, 0x0a
        /*006a*/ 	.short	(.L_153 - .L_152)
	.align		4
.L_152:
        /*006c*/ 	.word	index@(.nv.constant0._Z26reduceCompleteUnrollSharedILj256EEvPiS0_j)
        /*0070*/ 	.short	0x0380
        /*0072*/ 	.short	0x0014


	//----- nvinfo : EIATTR_SW_WAR
	.align		4
.L_153:
        /*0074*/ 	.byte	0x04, 0x36
        /*0076*/ 	.short	(.L_155 - .L_154)
.L_154:
        /*0078*/ 	.word	0x00000008
.L_155:


//--------------------- .nv.info._Z26reduceCompleteUnrollSharedILj512EEvPiS0_j --------------------------
	.section	.nv.info._Z26reduceCompleteUnrollSharedILj512EEvPiS0_j,"",@"SHT_CUDA_INFO"
	.sectionflags	@""
	.align	4


	//----- nvinfo : EIATTR_CUDA_API_VERSION
	.align		4
        /*0000*/ 	.byte	0x04, 0x37
        /*0002*/ 	.short	(.L_157 - .L_156)
.L_156:
        /*0004*/ 	.word	0x00000082


	//----- nvinfo : EIATTR_KPARAM_INFO
	.align		4
.L_157:
        /*0008*/ 	.byte	0x04, 0x17
        /*000a*/ 	.short	(.L_159 - .L_158)
.L_158:
        /*000c*/ 	.word	0x00000000
        /*0010*/ 	.short	0x0002
        /*0012*/ 	.short	0x0010
        /*0014*/ 	.byte	0x00, 0xf0, 0x11, 0x00


	//----- nvinfo : EIATTR_KPARAM_INFO
	.align		4
.L_159:
        /*0018*/ 	.byte	0x04, 0x17
        /*001a*/ 	.short	(.L_161 - .L_160)
.L_160:
        /*001c*/ 	.word	0x00000000
        /*0020*/ 	.short	0x0001
        /*0022*/ 	.short	0x0008
        /*0024*/ 	.byte	0x00, 0xf5, 0x21, 0x00


	//----- nvinfo : EIATTR_KPARAM_INFO
	.align		4
.L_161:
        /*0028*/ 	.byte	0x04, 0x17
        /*002a*/ 	.short	(.L_163 - .L_162)
.L_162:
        /*002c*/ 	.word	0x00000000
        /*0030*/ 	.short	0x0000
        /*0032*/ 	.short	0x0000
        /*0034*/ 	.byte	0x00, 0xf5, 0x21, 0x00


	//----- nvinfo : EIATTR_SPARSE_MMA_MASK
	.align		4
.L_163:
        /*0038*/ 	.byte	0x03, 0x50
        /*003a*/ 	.short	0x0000


	//----- nvinfo : EIATTR_MAXREG_COUNT
	.align		4
        /*003c*/ 	.byte	0x03, 0x1b
        /*003e*/ 	.short	0x00ff


	//----- nvinfo : EIATTR_NUM_BARRIERS
	.align		4
        /*0040*/ 	.byte	0x02, 0x4c
        /*0042*/ 	.byte	0x01
	.zero		1


	//----- nvinfo : EIATTR_MERCURY_ISA_VERSION
	.align		4
        /*0044*/ 	.byte	0x03, 0x5f
        /*0046*/ 	.short	0x0101


	//----- nvinfo : EIATTR_VRC_CTA_INIT_COUNT
	.align		4
        /*0048*/ 	.byte	0x02, 0x4a
	.zero		1
	.zero		1


	//----- nvinfo : EIATTR_EXIT_INSTR_OFFSETS
	.align		4
        /*004c*/ 	.byte	0x04, 0x1c
        /*004e*/ 	.short	(.L_165 - .L_164)


	//   ....[0]....
.L_164:
        /*0050*/ 	.word	0x00000430


	//   ....[1]....
        /*0054*/ 	.word	0x000005d0


	//   ....[2]....
        /*0058*/ 	.word	0x00000620


	//----- nvinfo : EIATTR_CRS_STACK_SIZE
	.align		4
.L_165:
        /*005c*/ 	.byte	0x04, 0x1e
        /*005e*/ 	.short	(.L_167 - .L_166)
.L_166:
        /*0060*/ 	.word	0x00000000


	//----- nvinfo : EIATTR_CBANK_PARAM_SIZE
	.align		4
.L_167:
        /*0064*/ 	.byte	0x03, 0x19
        /*0066*/ 	.short	0x0014


	//----- nvinfo : EIATTR_PARAM_CBANK
	.align		4
        /*0068*/ 	.byte	0x04, 0x0a
        /*006a*/ 	.short	(.L_169 - .L_168)
	.align		4
.L_168:
        /*006c*/ 	.word	index@(.nv.constant0._Z26reduceCompleteUnrollSharedILj512EEvPiS0_j)
        /*0070*/ 	.short	0x0380
        /*0072*/ 	.short	0x0014


	//----- nvinfo : EIATTR_SW_WAR
	.align		4
.L_169:
        /*0074*/ 	.byte	0x04, 0x36
        /*0076*/ 	.short	(.L_171 - .L_170)
.L_170:
        /*0078*/ 	.word	0x00000008
.L_171:


//--------------------- .nv.info._Z26reduceCompleteUnrollSharedILj1024EEvPiS0_j --------------------------
	.section	.nv.info._Z26reduceCompleteUnrollSharedILj1024EEvPiS0_j,"",@"SHT_CUDA_INFO"
	.sectionflags	@""
	.align	4


	//----- nvinfo : EIATTR_CUDA_API_VERSION
	.align		4
        /*0000*/ 	.byte	0x04, 0x37
        /*0002*/ 	.short	(.L_173 - .L_172)
.L_172:
        /*0004*/ 	.word	0x00000082


	//----- nvinfo : EIATTR_KPARAM_INFO
	.align		4
.L_173:
        /*0008*/ 	.byte	0x04, 0x17
        /*000a*/ 	.short	(.L_175 - .L_174)
.L_174:
        /*000c*/ 	.word	0x00000000
        /*0010*/ 	.short	0x0002
        /*0012*/ 	.short	0x0010
        /*0014*/ 	.byte	0x00, 0xf0, 0x11, 0x00


	//----- nvinfo : EIATTR_KPARAM_INFO
	.align		4
.L_175:
        /*0018*/ 	.byte	0x04, 0x17
        /*001a*/ 	.short	(.L_177 - .L_176)
.L_176:
        /*001c*/ 	.word	0x00000000
        /*0020*/ 	.short	0x0001
        /*0022*/ 	.short	0x0008
        /*0024*/ 	.byte	0x00, 0xf5, 0x21, 0x00


	//----- nvinfo : EIATTR_KPARAM_INFO
	.align		4
.L_177:
        /*0028*/ 	.byte	0x04, 0x17
        /*002a*/ 	.short	(.L_179 - .L_178)
.L_178:
        /*002c*/ 	.word	0x00000000
        /*0030*/ 	.short	0x0000
        /*0032*/ 	.short	0x0000
        /*0034*/ 	.byte	0x00, 0xf5, 0x21, 0x00


	//----- nvinfo : EIATTR_SPARSE_MMA_MASK
	.align		4
.L_179:
        /*0038*/ 	.byte	0x03, 0x50
        /*003a*/ 	.short	0x0000


	//----- nvinfo : EIATTR_MAXREG_COUNT
	.align		4
        /*003c*/ 	.byte	0x03, 0x1b
        /*003e*/ 	.short	0x00ff


	//----- nvinfo : EIATTR_NUM_BARRIERS
	.align		4
        /*0040*/ 	.byte	0x02, 0x4c
        /*0042*/ 	.byte	0x01
	.zero		1


	//----- nvinfo : EIATTR_MERCURY_ISA_VERSION
	.align		4
        /*0044*/ 	.byte	0x03, 0x5f
        /*0046*/ 	.short	0x0101


	//----- nvinfo : EIATTR_VRC_CTA_INIT_COUNT
	.align		4
        /*0048*/ 	.byte	0x02, 0x4a
	.zero		1
	.zero		1


	//----- nvinfo : EIATTR_EXIT_INSTR_OFFSETS
	.align		4
        /*004c*/ 	.byte	0x04, 0x1c
        /*004e*/ 	.short	(.L_181 - .L_180)


	//   ....[0]....
.L_180:
        /*0050*/ 	.word	0x00000480


	//   ....[1]....
        /*0054*/ 	.word	0x00000620


	//   ....[2]....
        /*0058*/ 	.word	0x00000670


	//----- nvinfo : EIATTR_CRS_STACK_SIZE
	.align		4
.L_181:
        /*005c*/ 	.byte	0x04, 0x1e
        /*005e*/ 	.short	(.L_183 - .L_182)
.L_182:
        /*0060*/ 	.word	0x00000000


	//----- nvinfo : EIATTR_CBANK_PARAM_SIZE
	.align		4
.L_183:
        /*0064*/ 	.byte	0x03, 0x19
        /*0066*/ 	.short	0x0014


	//----- nvinfo : EIATTR_PARAM_CBANK
	.align		4
        /*0068*/ 	.byte	0x04, 0x0a
        /*006a*/ 	.short	(.L_185 - .L_184)
	.align		4
.L_184:
        /*006c*/ 	.word	index@(.nv.constant0._Z26reduceCompleteUnrollSharedILj1024EEvPiS0_j)
        /*0070*/ 	.short	0x0380
        /*0072*/ 	.short	0x0014


	//----- nvinfo : EIATTR_SW_WAR
	.align		4
.L_185:
        /*0074*/ 	.byte	0x04, 0x36
        /*0076*/ 	.short	(.L_187 - .L_186)
.L_186:
        /*0078*/ 	.word	0x00000008
.L_187:


//--------------------- .nv.info._Z20reduceCompleteUnrollILj64EEvPiS0_j --------------------------
	.section	.nv.info._Z20reduceCompleteUnrollILj64EEvPiS0_j,"",@"SHT_CUDA_INFO"
	.sectionflags	@""
	.align	4


	//----- nvinfo : EIATTR_CUDA_API_VERSION
	.align		4
        /*0000*/ 	.byte	0x04, 0x37
        /*0002*/ 	.short	(.L_189 - .L_188)
.L_188:
        /*0004*/ 	.word	0x00000082


	//----- nvinfo : EIATTR_KPARAM_INFO
	.align		4
.L_189:
        /*0008*/ 	.byte	0x04, 0x17
        /*000a*/ 	.short	(.L_191 - .L_190)
.L_190:
        /*000c*/ 	.word	0x00000000
        /*0010*/ 	.short	0x0002
        /*0012*/ 	.short	0x0010
        /*0014*/ 	.byte	0x00, 0xf0, 0x11, 0x00


	//----- nvinfo : EIATTR_KPARAM_INFO
	.align		4
.L_191:
        /*0018*/ 	.byte	0x04, 0x17
        /*001a*/ 	.short	(.L_193 - .L_192)
.L_192:
        /*001c*/ 	.word	0x00000000
        /*0020*/ 	.short	0x0001
        /*0022*/ 	.short	0x0008
        /*0024*/ 	.byte	0x00, 0xf5, 0x21, 0x00


	//----- nvinfo : EIATTR_KPARAM_INFO
	.align		4
.L_193:
        /*0028*/ 	.byte	0x04, 0x17
        /*002a*/ 	.short	(.L_195 - .L_194)
.L_194:
        /*002c*/ 	.word	0x00000000
        /*0030*/ 	.short	0x0000
        /*0032*/ 	.short	0x0000
        /*0034*/ 	.byte	0x00, 0xf5, 0x21, 0x00


	//----- nvinfo : EIATTR_SPARSE_MMA_MASK
	.align		4
.L_195:
        /*0038*/ 	.byte	0x03, 0x50
        /*003a*/ 	.short	0x0000


	//----- nvinfo : EIATTR_MAXREG_COUNT
	.align		4
        /*003c*/ 	.byte	0x03, 0x1b
        /*003e*/ 	.short	0x00ff


	//----- nvinfo : EIATTR_NUM_BARRIERS
	.align		4
        /*0040*/ 	.byte	0x02, 0x4c
        /*0042*/ 	.byte	0x01
	.zero		1


	//----- nvinfo : EIATTR_MERCURY_ISA_VERSION
	.align		4
        /*0044*/ 	.byte	0x03, 0x5f
        /*0046*/ 	.short	0x0101


	//----- nvinfo : EIATTR_VRC_CTA_INIT_COUNT
	.align		4
        /*0048*/ 	.byte	0x02, 0x4a
	.zero		1
	.zero		1


	//----- nvinfo : EIATTR_EXIT_INSTR_OFFSETS
	.align		4
        /*004c*/ 	.byte	0x04, 0x1c
        /*004e*/ 	.short	(.L_197 - .L_196)


	//   ....[0]....
.L_196:
        /*0050*/ 	.word	0x000002f0


	//   ....[1]....
        /*0054*/ 	.word	0x000004e0


	//   ....[2]....
        /*0058*/ 	.word	0x00000530


	//----- nvinfo : EIATTR_CRS_STACK_SIZE
	.align		4
.L_197:
        /*005c*/ 	.byte	0x04, 0x1e
        /*005e*/ 	.short	(.L_199 - .L_198)
.L_198:
        /*0060*/ 	.word	0x00000000


	//----- nvinfo : EIATTR_CBANK_PARAM_SIZE
	.align		4
.L_199:
        /*0064*/ 	.byte	0x03, 0x19
        /*0066*/ 	.short	0x0014


	//----- nvinfo : EIATTR_PARAM_CBANK
	.align		4
        /*0068*/ 	.byte	0x04, 0x0a
        /*006a*/ 	.short	(.L_201 - .L_200)
	.align		4
.L_200:
        /*006c*/ 	.word	index@(.nv.constant0._Z20reduceCompleteUnrollILj64EEvPiS0_j)
        /*0070*/ 	.short	0x0380
        /*0072*/ 	.short	0x0014


	//----- nvinfo : EIATTR_SW_WAR
	.align		4
.L_201:
        /*0074*/ 	.byte	0x04, 0x36
        /*0076*/ 	.short	(.L_203 - .L_202)
.L_202:
        /*0078*/ 	.word	0x00000008
.L_203:


//--------------------- .nv.info._Z20reduceCompleteUnrollILj128EEvPiS0_j --------------------------
	.section	.nv.info._Z20reduceCompleteUnrollILj128EEvPiS0_j,"",@"SHT_CUDA_INFO"
	.sectionflags	@""
	.align	4


	//----- nvinfo : EIATTR_CUDA_API_VERSION
	.align		4
        /*0000*/ 	.byte	0x04, 0x37
        /*0002*/ 	.short	(.L_205 - .L_204)
.L_204:
        /*0004*/ 	.word	0x00000082


	//----- nvinfo : EIATTR_KPARAM_INFO
	.align		4
.L_205:
        /*0008*/ 	.byte	0x04, 0x17
        /*000a*/ 	.short	(.L_207 - .L_206)
.L_206:
        /*000c*/ 	.word	0x00000000
        /*0010*/ 	.short	0x0002
        /*0012*/ 	.short	0x0010
        /*0014*/ 	.byte	0x00, 0xf0, 0x11, 0x00


	//----- nvinfo : EIATTR_KPARAM_INFO
	.align		4
.L_207:
        /*0018*/ 	.byte	0x04, 0x17
        /*001a*/ 	.short	(.L_209 - .L_208)
.L_208:
        /*001c*/ 	.word	0x00000000
        /*0020*/ 	.short	0x0001
        /*0022*/ 	.short	0x0008
        /*0024*/ 	.byte	0x00, 0xf5, 0x21, 0x00


	//----- nvinfo : EIATTR_KPARAM_INFO
	.align		4
.L_209:
        /*0028*/ 	.byte	0x04, 0x17
        /*002a*/ 	.short	(.L_211 - .L_210)
.L_210:
        /*002c*/ 	.word	0x00000000
        /*0030*/ 	.short	0x0000
        /*0032*/ 	.short	0x0000
        /*0034*/ 	.byte	0x00, 0xf5, 0x21, 0x00


	//----- nvinfo : EIATTR_SPARSE_MMA_MASK
	.align		4
.L_211:
        /*0038*/ 	.byte	0x03, 0x50
        /*003a*/ 	.short	0x0000


	//----- nvinfo : EIATTR_MAXREG_COUNT
	.align		4
        /*003c*/ 	.byte	0x03, 0x1b
        /*003e*/ 	.short	0x00ff


	//----- nvinfo : EIATTR_NUM_BARRIERS
	.align		4
        /*0040*/ 	.byte	0x02, 0x4c
        /*0042*/ 	.byte	0x01
	.zero		1


	//----- nvinfo : EIATTR_MERCURY_ISA_VERSION
	.align		4
        /*0044*/ 	.byte	0x03, 0x5f
        /*0046*/ 	.short	0x0101


	//----- nvinfo : EIATTR_VRC_CTA_INIT_COUNT
	.align		4
        /*0048*/ 	.byte	0x02, 0x4a
	.zero		1
	.zero		1


	//----- nvinfo : EIATTR_EXIT_INSTR_OFFSETS
	.align		4
        /*004c*/ 	.byte	0x04, 0x1c
        /*004e*/ 	.short	(.L_213 - .L_212)


	//   ....[0]....
.L_212:
        /*0050*/ 	.word	0x000003c0


	//   ....[1]....
        /*0054*/ 	.word	0x00000560


	//   ....[2]....
        /*0058*/ 	.word	0x000005b0


	//----- nvinfo : EIATTR_CRS_STACK_SIZE
	.align		4
.L_213:
        /*005c*/ 	.byte	0x04, 0x1e
        /*005e*/ 	.short	(.L_215 - .L_214)
.L_214:
        /*0060*/ 	.word	0x00000000


	//----- nvinfo : EIATTR_CBANK_PARAM_SIZE
	.align		4
.L_215:
        /*0064*/ 	.byte	0x03, 0x19
        /*0066*/ 	.short	0x0014


	//----- nvinfo : EIATTR_PARAM_CBANK
	.align		4
        /*0068*/ 	.byte	0x04, 0x0a
        /*006a*/ 	.short	(.L_217 - .L_216)
	.align		4
.L_216:
        /*006c*/ 	.word	index@(.nv.constant0._Z20reduceCompleteUnrollILj128EEvPiS0_j)
        /*0070*/ 	.short	0x0380
        /*0072*/ 	.short	0x0014


	//----- nvinfo : EIATTR_SW_WAR
	.align		4
.L_217:
        /*0074*/ 	.byte	0x04, 0x36
        /*0076*/ 	.short	(.L_219 - .L_218)
.L_218:
        /*0078*/ 	.word	0x00000008
.L_219:


//--------------------- .nv.info._Z20reduceCompleteUnrollILj256EEvPiS0_j --------------------------
	.section	.nv.info._Z20reduceCompleteUnrollILj256EEvPiS0_j,"",@"SHT_CUDA_INFO"
	.sectionflags	@""
	.align	4


	//----- nvinfo : EIATTR_CUDA_API_VERSION
	.align		4
        /*0000*/ 	.byte	0x04, 0x37
        /*0002*/ 	.short	(.L_221 - .L_220)
.L_220:
        /*0004*/ 	.word	0x00000082


	//----- nvinfo : EIATTR_KPARAM_INFO
	.align		4
.L_221:
        /*0008*/ 	.byte	0x04, 0x17
        /*000a*/ 	.short	(.L_223 - .L_222)
.L_222:
        /*000c*/ 	.word	0x00000000
        /*0010*/ 	.short	0x0002
        /*0012*/ 	.short	0x0010
        /*0014*/ 	.byte	0x00, 0xf0, 0x11, 0x00


	//----- nvinfo : EIATTR_KPARAM_INFO
	.align		4
.L_223:
        /*0018*/ 	.byte	0x04, 0x17
        /*001a*/ 	.short	(.L_225 - .L_224)
.L_224:
        /*001c*/ 	.word	0x00000000
        /*0020*/ 	.short	0x0001
        /*0022*/ 	.short	0x0008
        /*0024*/ 	.byte	0x00, 0xf5, 0x21, 0x00


	//----- nvinfo : EIATTR_KPARAM_INFO
	.align		4
.L_225:
        /*0028*/ 	.byte	0x04, 0x17
        /*002a*/ 	.short	(.L_227 - .L_226)
.L_226:
        /*002c*/ 	.word	0x00000000
        /*0030*/ 	.short	0x0000
        /*0032*/ 	.short	0x0000
        /*0034*/ 	.byte	0x00, 0xf5, 0x21, 0x00


	//----- nvinfo : EIATTR_SPARSE_MMA_MASK
	.align		4
.L_227:
        /*0038*/ 	.byte	0x03, 0x50
        /*003a*/ 	.short	0x0000


	//----- nvinfo : EIATTR_MAXREG_COUNT
	.align		4
        /*003c*/ 	.byte	0x03, 0x1b
        /*003e*/ 	.short	0x00ff


	//----- nvinfo : EIATTR_NUM_BARRIERS
	.align		4
        /*0040*/ 	.byte	0x02, 0x4c
        /*0042*/ 	.byte	0x01
	.zero		1


	//----- nvinfo : EIATTR_MERCURY_ISA_VERSION
	.align		4
        /*0044*/ 	.byte	0x03, 0x5f
        /*0046*/ 	.short	0x0101


	//----- nvinfo : EIATTR_VRC_CTA_INIT_COUNT
	.align		4
        /*0048*/ 	.byte	0x02, 0x4a
	.zero		1
	.zero		1


	//----- nvinfo : EIATTR_EXIT_INSTR_OFFSETS
	.align		4
        /*004c*/ 	.byte	0x04, 0x1c
        /*004e*/ 	.short	(.L_229 - .L_228)


	//   ....[0]....
.L_228:
        /*0050*/ 	.word	0x00000440


	//   ....[1]....
        /*0054*/ 	.word	0x000005e0


	//   ....[2]....
        /*0058*/ 	.word	0x00000630


	//----- nvinfo : EIATTR_CRS_STACK_SIZE
	.align		4
.L_229:
        /*005c*/ 	.byte	0x04, 0x1e
        /*005e*/ 	.short	(.L_231 - .L_230)
.L_230:
        /*0060*/ 	.word	0x00000000


	//----- nvinfo : EIATTR_CBANK_PARAM_SIZE
	.align		4
.L_231:
        /*0064*/ 	.byte	0x03, 0x19
        /*0066*/ 	.short	0x0014


	//----- nvinfo : EIATTR_PARAM_CBANK
	.align		4
        /*0068*/ 	.byte	0x04, 0x0a
        /*006a*/ 	.short	(.L_233 - .L_232)
	.align		4
.L_232:
        /*006c*/ 	.word	index@(.nv.constant0._Z20reduceCompleteUnrollILj256EEvPiS0_j)
        /*0070*/ 	.short	0x0380
        /*0072*/ 	.short	0x0014


	//----- nvinfo : EIATTR_SW_WAR
	.align		4
.L_233:
        /*0074*/ 	.byte	0x04, 0x36
        /*0076*/ 	.short	(.L_235 - .L_234)
.L_234:
        /*0078*/ 	.word	0x00000008
.L_235:


//--------------------- .nv.info._Z20reduceCompleteUnrollILj512EEvPiS0_j --------------------------
	.section	.nv.info._Z20reduceCompleteUnrollILj512EEvPiS0_j,"",@"SHT_CUDA_INFO"
	.sectionflags	@""
	.align	4


	//----- nvinfo : EIATTR_CUDA_API_VERSION
	.align		4
        /*0000*/ 	.byte	0x04, 0x37
        /*0002*/ 	.short	(.L_237 - .L_236)
.L_236:
        /*0004*/ 	.word	0x00000082


	//----- nvinfo : EIATTR_KPARAM_INFO
	.align		4
.L_237:
        /*0008*/ 	.byte	0x04, 0x17
        /*000a*/ 	.short	(.L_239 - .L_238)
.L_238:
        /*000c*/ 	.word	0x00000000
        /*0010*/ 	.short	0x0002
        /*0012*/ 	.short	0x0010
        /*0014*/ 	.byte	0x00, 0xf0, 0x11, 0x00


	//----- nvinfo : EIATTR_KPARAM_INFO
	.align		4
.L_239:
        /*0018*/ 	.byte	0x04, 0x17
        /*001a*/ 	.short	(.L_241 - .L_240)
.L_240:
        /*001c*/ 	.word	0x00000000
        /*0020*/ 	.short	0x0001
        /*0022*/ 	.short	0x0008
        /*0024*/ 	.byte	0x00, 0xf5, 0x21, 0x00


	//----- nvinfo : EIATTR_KPARAM_INFO
	.align		4
.L_241:
        /*0028*/ 	.byte	0x04, 0x17
        /*002a*/ 	.short	(.L_243 - .L_242)
.L_242:
        /*002c*/ 	.word	0x00000000
        /*0030*/ 	.short	0x0000
        /*0032*/ 	.short	0x0000
        /*0034*/ 	.byte	0x00, 0xf5, 0x21, 0x00


	//----- nvinfo : EIATTR_SPARSE_MMA_MASK
	.align		4
.L_243:
        /*0038*/ 	.byte	0x03, 0x50
        /*003a*/ 	.short	0x0000


	//----- nvinfo : EIATTR_MAXREG_COUNT
	.align		4
        /*003c*/ 	.byte	0x03, 0x1b
        /*003e*/ 	.short	0x00ff


	//----- nvinfo : EIATTR_NUM_BARRIERS
	.align		4
        /*0040*/ 	.byte	0x02, 0x4c
        /*0042*/ 	.byte	0x01
	.zero		1


	//----- nvinfo : EIATTR_MERCURY_ISA_VERSION
	.align		4
        /*0044*/ 	.byte	0x03, 0x5f
        /*0046*/ 	.short	0x0101


	//----- nvinfo : EIATTR_VRC_CTA_INIT_COUNT
	.align		4
        /*0048*/ 	.byte	0x02, 0x4a
	.zero		1
	.zero		1


	//----- nvinfo : EIATTR_EXIT_INSTR_OFFSETS
	.align		4
        /*004c*/ 	.byte	0x04, 0x1c
        /*004e*/ 	.short	(.L_245 - .L_244)


	//   ....[0]....
.L_244:
        /*0050*/ 	.word	0x000004c0


	//   ....[1]....
        /*0054*/ 	.word	0x00000660


	//   ....[2]....
        /*0058*/ 	.word	0x000006b0


	//----- nvinfo : EIATTR_CRS_STACK_SIZE
	.align		4
.L_245:
        /*005c*/ 	.byte	0x04, 0x1e
        /*005e*/ 	.short	(.L_247 - .L_246)
.L_246:
        /*0060*/ 	.word	0x00000000


	//----- nvinfo : EIATTR_CBANK_PARAM_SIZE
	.align		4
.L_247:
        /*0064*/ 	.byte	0x03, 0x19
        /*0066*/ 	.short	0x0014


	//----- nvinfo : EIATTR_PARAM_CBANK
	.align		4
        /*0068*/ 	.byte	0x04, 0x0a
        /*006a*/ 	.short	(.L_249 - .L_248)
	.align		4
.L_248:
        /*006c*/ 	.word	index@(.nv.constant0._Z20reduceCompleteUnrollILj512EEvPiS0_j)
        /*0070*/ 	.short	0x0380
        /*0072*/ 	.short	0x0014


	//----- nvinfo : EIATTR_SW_WAR
	.align		4
.L_249:
        /*0074*/ 	.byte	0x04, 0x36
        /*0076*/ 	.short	(.L_251 - .L_250)
.L_250:
        /*0078*/ 	.word	0x00000008
.L_251:


//--------------------- .nv.info._Z20reduceCompleteUnrollILj1024EEvPiS0_j --------------------------
	.section	.nv.info._Z20reduceCompleteUnrollILj1024EEvPiS0_j,"",@"SHT_CUDA_INFO"
	.sectionflags	@""
	.align	4


	//----- nvinfo : EIATTR_CUDA_API_VERSION
	.align		4
        /*0000*/ 	.byte	0x04, 0x37
        /*0002*/ 	.short	(.L_253 - .L_252)
.L_252:
        /*0004*/ 	.word	0x00000082


	//----- nvinfo : EIATTR_KPARAM_INFO
	.align		4
.L_253:
        /*0008*/ 	.byte	0x04, 0x17
        /*000a*/ 	.short	(.L_255 - .L_254)
.L_254:
        /*000c*/ 	.word	0x00000000
        /*0010*/ 	.short	0x0002
        /*0012*/ 	.short	0x0010
        /*0014*/ 	.byte	0x00, 0xf0, 0x11, 0x00


	//----- nvinfo : EIATTR_KPARAM_INFO
	.align		4
.L_255:
        /*0018*/ 	.byte	0x04, 0x17
        /*001a*/ 	.short	(.L_257 - .L_256)
.L_256:
        /*001c*/ 	.word	0x00000000
        /*0020*/ 	.short	0x0001
        /*0022*/ 	.short	0x0008
        /*0024*/ 	.byte	0x00, 0xf5, 0x21, 0x00


	//----- nvinfo : EIATTR_KPARAM_INFO
	.align		4
.L_257:
        /*0028*/ 	.byte	0x04, 0x17
        /*002a*/ 	.short	(.L_259 - .L_258)
.L_258:
        /*002c*/ 	.word	0x00000000
        /*0030*/ 	.short	0x0000
        /*0032*/ 	.short	0x0000
        /*0034*/ 	.byte	0x00, 0xf5, 0x21, 0x00


	//----- nvinfo : EIATTR_SPARSE_MMA_MASK
	.align		4
.L_259:
        /*0038*/ 	.byte	0x03, 0x50
        /*003a*/ 	.short	0x0000


	//----- nvinfo : EIATTR_MAXREG_COUNT
	.align		4
        /*003c*/ 	.byte	0x03, 0x1b
        /*003e*/ 	.short	0x00ff


	//----- nvinfo : EIATTR_NUM_BARRIERS
	.align		4
        /*0040*/ 	.byte	0x02, 0x4c
        /*0042*/ 	.byte	0x01
	.zero		1


	//----- nvinfo : EIATTR_MERCURY_ISA_VERSION
	.align		4
        /*0044*/ 	.byte	0x03, 0x5f
        /*0046*/ 	.short	0x0101


	//----- nvinfo : EIATTR_VRC_CTA_INIT_COUNT
	.align		4
        /*0048*/ 	.byte	0x02, 0x4a
	.zero		1
	.zero		1


	//----- nvinfo : EIATTR_EXIT_INSTR_OFFSETS
	.align		4
        /*004c*/ 	.byte	0x04, 0x1c
        /*004e*/ 	.short	(.L_261 - .L_260)


	//   ....[0]....
.L_260:
        /*0050*/ 	.word	0x00000540


	//   ....[1]....
        /*0054*/ 	.word	0x000006e0


	//   ....[2]....
        /*0058*/ 	.word	0x00000730


	//----- nvinfo : EIATTR_CRS_STACK_SIZE
	.align		4
.L_261:
        /*005c*/ 	.byte	0x04, 0x1e
        /*005e*/ 	.short	(.L_263 - .L_262)
.L_262:
        /*0060*/ 	.word	0x00000000


	//----- nvinfo : EIATTR_CBANK_PARAM_SIZE
	.align		4
.L_263:
        /*0064*/ 	.byte	0x03, 0x19
        /*0066*/ 	.short	0x0014


	//----- nvinfo : EIATTR_PARAM_CBANK
	.align		4
        /*0068*/ 	.byte	0x04, 0x0a
        /*006a*/ 	.short	(.L_265 - .L_264)
	.align		4
.L_264:
        /*006c*/ 	.word	index@(.nv.constant0._Z20reduceCompleteUnrollILj1024EEvPiS0_j)
        /*0070*/ 	.short	0x0380
        /*0072*/ 	.short	0x0014


	//----- nvinfo : EIATTR_SW_WAR
	.align		4
.L_265:
        /*0074*/ 	.byte	0x04, 0x36
        /*0076*/ 	.short	(.L_267 - .L_266)
.L_266:
        /*0078*/ 	.word	0x00000008
.L_267:


//--------------------- .nv.info._Z26reduceCompleteUnrollWarps8PiS_j --------------------------
	.section	.nv.info._Z26reduceCompleteUnrollWarps8PiS_j,"",@"SHT_CUDA_INFO"
	.sectionflags	@""
	.align	4


	//----- nvinfo : EIATTR_CUDA_API_VERSION
	.align		4
        /*0000*/ 	.byte	0x04, 0x37
        /*0002*/ 	.short	(.L_269 - .L_268)
.L_268:
        /*0004*/ 	.word	0x00000082


	//----- nvinfo : EIATTR_KPARAM_INFO
	.align		4
.L_269:
        /*0008*/ 	.byte	0x04, 0x17
        /*000a*/ 	.short	(.L_271 - .L_270)
.L_270:
        /*000c*/ 	.word	0x00000000
        /*0010*/ 	.short	0x0002
        /*0012*/ 	.short	0x0010
        /*0014*/ 	.byte	0x00, 0xf0, 0x11, 0x00


	//----- nvinfo : EIATTR_KPARAM_INFO
	.align		4
.L_271:
        /*0018*/ 	.byte	0x04, 0x17
        /*001a*/ 	.short	(.L_273 - .L_272)
.L_272:
        /*001c*/ 	.word	0x00000000
        /*0020*/ 	.short	0x0001
        /*0022*/ 	.short	0x0008
        /*0024*/ 	.byte	0x00, 0xf5, 0x21, 0x00


	//----- nvinfo : EIATTR_KPARAM_INFO
	.align		4
.L_273:
        /*0028*/ 	.byte	0x04, 0x17
        /*002a*/ 	.short	(.L_275 - .L_274)
.L_274:
        /*002c*/ 	.word	0x00000000
        /*0030*/ 	.short	0x0000
        /*0032*/ 	.short	0x0000
        /*0034*/ 	.byte	0x00, 0xf5, 0x21, 0x00


	//----- nvinfo : EIATTR_SPARSE_MMA_MASK
	.align		4
.L_275:
        /*0038*/ 	.byte	0x03, 0x50
        /*003a*/ 	.short	0x0000


	//----- nvinfo : EIATTR_MAXREG_COUNT
	.align		4
        /*003c*/ 	.byte	0x03, 0x1b
        /*003e*/ 	.short	0x00ff


	//----- nvinfo : EIATTR_NUM_BARRIERS
	.align		4
        /*0040*/ 	.byte	0x02, 0x4c
        /*0042*/ 	.byte	0x01
	.zero		1


	//----- nvinfo : EIATTR_MERCURY_ISA_VERSION
	.align		4
        /*0044*/ 	.byte	0x03, 0x5f
        /*0046*/ 	.short	0x0101


	//----- nvinfo : EIATTR_VRC_CTA_INIT_COUNT
	.align		4
        /*0048*/ 	.byte	0x02, 0x4a
	.zero		1
	.zero		1


	//----- nvinfo : EIATTR_EXIT_INSTR_OFFSETS
	.align		4
        /*004c*/ 	.byte	0x04, 0x1c
        /*004e*/ 	.short	(.L_277 - .L_276)


	//   ....[0]....
.L_276:
        /*0050*/ 	.word	0x00000580


	//   ....[1]....
        /*0054*/ 	.word	0x00000720


	//   ....[2]....
        /*0058*/ 	.word	0x00000770


	//----- nvinfo : EIATTR_CRS_STACK_SIZE
	.align		4
.L_277:
        /*005c*/ 	.byte	0x04, 0x1e
        /*005e*/ 	.short	(.L_279 - .L_278)
.L_278:
        /*0060*/ 	.word	0x00000000


	//----- nvinfo : EIATTR_CBANK_PARAM_SIZE
	.align		4
.L_279:
        /*0064*/ 	.byte	0x03, 0x19
        /*0066*/ 	.short	0x0014


	//----- nvinfo : EIATTR_PARAM_CBANK
	.align		4
        /*0068*/ 	.byte	0x04, 0x0a
        /*006a*/ 	.short	(.L_281 - .L_280)
	.align		4
.L_280:
        /*006c*/ 	.word	index@(.nv.constant0._Z26reduceCompleteUnrollWarps8PiS_j)
        /*0070*/ 	.short	0x0380
        /*0072*/ 	.short	0x0014


	//----- nvinfo : EIATTR_SW_WAR
	.align		4
.L_281:
        /*0074*/ 	.byte	0x04, 0x36
        /*0076*/ 	.short	(.L_283 - .L_282)
.L_282:
        /*0078*/ 	.word	0x00000008
.L_283:


//--------------------- .nv.info._Z18reduceUnrollWarps8PiS_j --------------------------
	.section	.nv.info._Z18reduceUnrollWarps8PiS_j,"",@"SHT_CUDA_INFO"
	.sectionflags	@""
	.align	4


	//----- nvinfo : EIATTR_CUDA_API_VERSION
	.align		4
        /*0000*/ 	.byte	0x04, 0x37
        /*0002*/ 	.short	(.L_285 - .L_284)
.L_284:
        /*0004*/ 	.word	0x00000082


	//----- nvinfo : EIATTR_KPARAM_INFO
	.align		4
.L_285:
        /*0008*/ 	.byte	0x04, 0x17
        /*000a*/ 	.short	(.L_287 - .L_286)
.L_286:
        /*000c*/ 	.word	0x00000000
        /*0010*/ 	.short	0x0002
        /*0012*/ 	.short	0x0010
        /*0014*/ 	.byte	0x00, 0xf0, 0x11, 0x00


	//----- nvinfo : EIATTR_KPARAM_INFO
	.align		4
.L_287:
        /*0018*/ 	.byte	0x04, 0x17
        /*001a*/ 	.short	(.L_289 - .L_288)
.L_288:
        /*001c*/ 	.word	0x00000000
        /*0020*/ 	.short	0x0001
        /*0022*/ 	.short	0x0008
        /*0024*/ 	.byte	0x00, 0xf5, 0x21, 0x00


	//----- nvinfo : EIATTR_KPARAM_INFO
	.align		4
.L_289:
        /*0028*/ 	.byte	0x04, 0x17
        /*002a*/ 	.short	(.L_291 - .L_290)
.L_290:
        /*002c*/ 	.word	0x00000000
        /*0030*/ 	.short	0x0000
        /*0032*/ 	.short	0x0000
        /*0034*/ 	.byte	0x00, 0xf5, 0x21, 0x00


	//----- nvinfo : EIATTR_SPARSE_MMA_MASK
	.align		4
.L_291:
        /*0038*/ 	.byte	0x03, 0x50
        /*003a*/ 	.short	0x0000


	//----- nvinfo : EIATTR_MAXREG_COUNT
	.align		4
        /*003c*/ 	.byte	0x03, 0x1b
        /*003e*/ 	.short	0x00ff


	//----- nvinfo : EIATTR_NUM_BARRIERS
	.align		4
        /*0040*/ 	.byte	0x02, 0x4c
        /*0042*/ 	.byte	0x01
	.zero		1


	//----- nvinfo : EIATTR_MERCURY_ISA_VERSION
	.align		4
        /*0044*/ 	.byte	0x03, 0x5f
        /*0046*/ 	.short	0x0101


	//----- nvinfo : EIATTR_VRC_CTA_INIT_COUNT
	.align		4
        /*0048*/ 	.byte	0x02, 0x4a
	.zero		1
	.zero		1


	//----- nvinfo : EIATTR_EXIT_INSTR_OFFSETS
	.align		4
        /*004c*/ 	.byte	0x04, 0x1c
        /*004e*/ 	.short	(.L_293 - .L_292)


	//   ....[0]....
.L_292:
        /*0050*/ 	.word	0x00000400


	//   ....[1]....
        /*0054*/ 	.word	0x000005a0


	//   ....[2]....
        /*0058*/ 	.word	0x000005f0


	//----- nvinfo : EIATTR_CRS_STACK_SIZE
	.align		4
.L_293:
        /*005c*/ 	.byte	0x04, 0x1e
        /*005e*/ 	.short	(.L_295 - .L_294)
.L_294:
        /*0060*/ 	.word	0x00000000


	//----- nvinfo : EIATTR_CBANK_PARAM_SIZE
	.align		4
.L_295:
        /*0064*/ 	.byte	0x03, 0x19
        /*0066*/ 	.short	0x0014


	//----- nvinfo : EIATTR_PARAM_CBANK
	.align		4
        /*0068*/ 	.byte	0x04, 0x0a
        /*006a*/ 	.short	(.L_297 - .L_296)
	.align		4
.L_296:
        /*006c*/ 	.word	index@(.nv.constant0._Z18reduceUnrollWarps8PiS_j)
        /*0070*/ 	.short	0x0380
        /*0072*/ 	.short	0x0014


	//----- nvinfo : EIATTR_SW_WAR
	.align		4
.L_297:
        /*0074*/ 	.byte	0x04, 0x36
        /*0076*/ 	.short	(.L_299 - .L_298)
.L_298:
        /*0078*/ 	.word	0x00000008
.L_299:


//--------------------- .nv.info._Z16reduceUnrolling8PiS_j --------------------------
	.section	.nv.info._Z16reduceUnrolling8PiS_j,"",@"SHT_CUDA_INFO"
	.sectionflags	@""
	.align	4


	//----- nvinfo : EIATTR_CUDA_API_VERSION
	.align		4
        /*0000*/ 	.byte	0x04, 0x37
        /*0002*/ 	.short	(.L_301 - .L_300)
.L_300:
        /*0004*/ 	.word	0x00000082


	//----- nvinfo : EIATTR_KPARAM_INFO
	.align		4
.L_301:
        /*0008*/ 	.byte	0x04, 0x17
        /*000a*/ 	.short	(.L_303 - .L_302)
.L_302:
        /*000c*/ 	.word	0x00000000
        /*0010*/ 	.short	0x0002
        /*0012*/ 	.short	0x0010
        /*0014*/ 	.byte	0x00, 0xf0, 0x11, 0x00


	//----- nvinfo : EIATTR_KPARAM_INFO
	.align		4
.L_303:
        /*0018*/ 	.byte	0x04, 0x17
        /*001a*/ 	.short	(.L_305 - .L_304)
.L_304:
        /*001c*/ 	.word	0x00000000
        /*0020*/ 	.short	0x0001
        /*0022*/ 	.short	0x0008
        /*0024*/ 	.byte	0x00, 0xf5, 0x21, 0x00


	//----- nvinfo : EIATTR_KPARAM_INFO
	.align		4
.L_305:
        /*0028*/ 	.byte	0x04, 0x17
        /*002a*/ 	.short	(.L_307 - .L_306)
.L_306:
        /*002c*/ 	.word	0x00000000
        /*0030*/ 	.short	0x0000
        /*0032*/ 	.short	0x0000
        /*0034*/ 	.byte	0x00, 0xf5, 0x21, 0x00


	//----- nvinfo : EIATTR_SPARSE_MMA_MASK
	.align		4
.L_307:
        /*0038*/ 	.byte	0x03, 0x50
        /*003a*/ 	.short	0x0000


	//----- nvinfo : EIATTR_MAXREG_COUNT
	.align		4
        /*003c*/ 	.byte	0x03, 0x1b
        /*003e*/ 	.short	0x00ff


	//----- nvinfo : EIATTR_NUM_BARRIERS
	.align		4
        /*0040*/ 	.byte	0x02, 0x4c
        /*0042*/ 	.byte	0x01
	.zero		1


	//----- nvinfo : EIATTR_MERCURY_ISA_VERSION
	.align		4
        /*0044*/ 	.byte	0x03, 0x5f
        /*0046*/ 	.short	0x0101


	//----- nvinfo : EIATTR_VRC_CTA_INIT_COUNT
	.align		4
        /*0048*/ 	.byte	0x02, 0x4a
	.zero		1
	.zero		1


	//----- nvinfo : EIATTR_EXIT_INSTR_OFFSETS
	.align		4
        /*004c*/ 	.byte	0x04, 0x1c
        /*004e*/ 	.short	(.L_309 - .L_308)


	//   ....[0]....
.L_308:
        /*0050*/ 	.word	0x00000400


	//   ....[1]....
        /*0054*/ 	.word	0x00000450


	//----- nvinfo : EIATTR_CRS_STACK_SIZE
	.align		4
.L_309:
        /*0058*/ 	.byte	0x04, 0x1e
        /*005a*/ 	.short	(.L_311 - .L_310)
.L_310:
        /*005c*/ 	.word	0x00000000


	//----- nvinfo : EIATTR_CBANK_PARAM_SIZE
	.align		4
.L_311:
        /*0060*/ 	.byte	0x03, 0x19
        /*0062*/ 	.short	0x0014


	//----- nvinfo : EIATTR_PARAM_CBANK
	.align		4
        /*0064*/ 	.byte	0x04, 0x0a
        /*0066*/ 	.short	(.L_313 - .L_312)
	.align		4
.L_312:
        /*0068*/ 	.word	index@(.nv.constant0._Z16reduceUnrolling8PiS_j)
        /*006c*/ 	.short	0x0380
        /*006e*/ 	.short	0x0014


	//----- nvinfo : EIATTR_SW_WAR
	.align		4
.L_313:
        /*0070*/ 	.byte	0x04, 0x36
        /*0072*/ 	.short	(.L_315 - .L_314)
.L_314:
        /*0074*/ 	.word	0x00000008
.L_315:


//--------------------- .nv.info._Z16reduceUnrolling4PiS_j --------------------------
	.section	.nv.info._Z16reduceUnrolling4PiS_j,"",@"SHT_CUDA_INFO"
	.sectionflags	@""
	.align	4


	//----- nvinfo : EIATTR_CUDA_API_VERSION
	.align		4
        /*0000*/ 	.byte	0x04, 0x37
        /*0002*/ 	.short	(.L_317 - .L_316)
.L_316:
        /*0004*/ 	.word	0x00000082


	//----- nvinfo : EIATTR_KPARAM_INFO
	.align		4
.L_317:
        /*0008*/ 	.byte	0x04, 0x17
        /*000a*/ 	.short	(.L_319 - .L_318)
.L_318:
        /*000c*/ 	.word	0x00000000
        /*0010*/ 	.short	0x0002
        /*0012*/ 	.short	0x0010
        /*0014*/ 	.byte	0x00, 0xf0, 0x11, 0x00


	//----- nvinfo : EIATTR_KPARAM_INFO
	.align		4
.L_319:
        /*0018*/ 	.byte	0x04, 0x17
        /*001a*/ 	.short	(.L_321 - .L_320)
.L_320:
        /*001c*/ 	.word	0x00000000
        /*0020*/ 	.short	0x0001
        /*0022*/ 	.short	0x0008
        /*0024*/ 	.byte	0x00, 0xf5, 0x21, 0x00


	//----- nvinfo : EIATTR_KPARAM_INFO
	.align		4
.L_321:
        /*0028*/ 	.byte	0x04, 0x17
        /*002a*/ 	.short	(.L_323 - .L_322)
.L_322:
        /*002c*/ 	.word	0x00000000
        /*0030*/ 	.short	0x0000
        /*0032*/ 	.short	0x0000
        /*0034*/ 	.byte	0x00, 0xf5, 0x21, 0x00


	//----- nvinfo : EIATTR_SPARSE_MMA_MASK
	.align		4
.L_323:
        /*0038*/ 	.byte	0x03, 0x50
        /*003a*/ 	.short	0x0000


	//----- nvinfo : EIATTR_MAXREG_COUNT
	.align		4
        /*003c*/ 	.byte	0x03, 0x1b
        /*003e*/ 	.short	0x00ff


	//----- nvinfo : EIATTR_NUM_BARRIERS
	.align		4
        /*0040*/ 	.byte	0x02, 0x4c
        /*0042*/ 	.byte	0x01
	.zero		1


	//----- nvinfo : EIATTR_MERCURY_ISA_VERSION
	.align		4
        /*0044*/ 	.byte	0x03, 0x5f
        /*0046*/ 	.short	0x0101


	//----- nvinfo : EIATTR_VRC_CTA_INIT_COUNT
	.align		4
        /*0048*/ 	.byte	0x02, 0x4a
	.zero		1
	.zero		1


	//----- nvinfo : EIATTR_EXIT_INSTR_OFFSETS
	.align		4
        /*004c*/ 	.byte	0x04, 0x1c
        /*004e*/ 	.short	(.L_325 - .L_324)


	//   ....[0]....
.L_324:
        /*0050*/ 	.word	0x000002f0


	//   ....[1]....
        /*0054*/ 	.word	0x00000340


	//----- nvinfo : EIATTR_CRS_STACK_SIZE
	.align		4
.L_325:
        /*0058*/ 	.byte	0x04, 0x1e
        /*005a*/ 	.short	(.L_327 - .L_326)
.L_326:
        /*005c*/ 	.word	0x00000000


	//----- nvinfo : EIATTR_CBANK_PARAM_SIZE
	.align		4
.L_327:
        /*0060*/ 	.byte	0x03, 0x19
        /*0062*/ 	.short	0x0014


	//----- nvinfo : EIATTR_PARAM_CBANK
	.align		4
        /*0064*/ 	.byte	0x04, 0x0a
        /*0066*/ 	.short	(.L_329 - .L_328)
	.align		4
.L_328:
        /*0068*/ 	.word	index@(.nv.constant0._Z16reduceUnrolling4PiS_j)
        /*006c*/ 	.short	0x0380
        /*006e*/ 	.short	0x0014


	//----- nvinfo : EIATTR_SW_WAR
	.align		4
.L_329:
        /*0070*/ 	.byte	0x04, 0x36
        /*0072*/ 	.short	(.L_331 - .L_330)
.L_330:
        /*0074*/ 	.word	0x00000008
.L_331:


//--------------------- .nv.info._Z16reduceUnrolling2PiS_j --------------------------
	.section	.nv.info._Z16reduceUnrolling2PiS_j,"",@"SHT_CUDA_INFO"
	.sectionflags	@""
	.align	4


	//----- nvinfo : EIATTR_CUDA_API_VERSION
	.align		4
        /*0000*/ 	.byte	0x04, 0x37
        /*0002*/ 	.short	(.L_333 - .L_332)
.L_332:
        /*0004*/ 	.word	0x00000082


	//----- nvinfo : EIATTR_KPARAM_INFO
	.align		4
.L_333:
        /*0008*/ 	.byte	0x04, 0x17
        /*000a*/ 	.short	(.L_335 - .L_334)
.L_334:
        /*000c*/ 	.word	0x00000000
        /*0010*/ 	.short	0x0002
        /*0012*/ 	.short	0x0010
        /*0014*/ 	.byte	0x00, 0xf0, 0x11, 0x00


	//----- nvinfo : EIATTR_KPARAM_INFO
	.align		4
.L_335:
        /*0018*/ 	.byte	0x04, 0x17
        /*001a*/ 	.short	(.L_337 - .L_336)
.L_336:
        /*001c*/ 	.word	0x00000000
        /*0020*/ 	.short	0x0001
        /*0022*/ 	.short	0x0008
        /*0024*/ 	.byte	0x00, 0xf5, 0x21, 0x00


	//----- nvinfo : EIATTR_KPARAM_INFO
	.align		4
.L_337:
        /*0028*/ 	.byte	0x04, 0x17
        /*002a*/ 	.short	(.L_339 - .L_338)
.L_338:
        /*002c*/ 	.word	0x00000000
        /*0030*/ 	.short	0x0000
        /*0032*/ 	.short	0x0000
        /*0034*/ 	.byte	0x00, 0xf5, 0x21, 0x00


	//----- nvinfo : EIATTR_SPARSE_MMA_MASK
	.align		4
.L_339:
        /*0038*/ 	.byte	0x03, 0x50
        /*003a*/ 	.short	0x0000


	//----- nvinfo : EIATTR_MAXREG_COUNT
	.align		4
        /*003c*/ 	.byte	0x03, 0x1b
        /*003e*/ 	.short	0x00ff


	//----- nvinfo : EIATTR_NUM_BARRIERS
	.align		4
        /*0040*/ 	.byte	0x02, 0x4c
        /*0042*/ 	.byte	0x01
	.zero		1


	//----- nvinfo : EIATTR_MERCURY_ISA_VERSION
	.align		4
        /*0044*/ 	.byte	0x03, 0x5f
        /*0046*/ 	.short	0x0101


	//----- nvinfo : EIATTR_VRC_CTA_INIT_COUNT
	.align		4
        /*0048*/ 	.byte	0x02, 0x4a
	.zero		1
	.zero		1


	//----- nvinfo : EIATTR_EXIT_INSTR_OFFSETS
	.align		4
        /*004c*/ 	.byte	0x04, 0x1c
        /*004e*/ 	.short	(.L_341 - .L_340)


	//   ....[0]....
.L_340:
        /*0050*/ 	.word	0x00000290


	//   ....[1]....
        /*0054*/ 	.word	0x000002e0


	//----- nvinfo : EIATTR_CRS_STACK_SIZE
	.align		4
.L_341:
        /*0058*/ 	.byte	0x04, 0x1e
        /*005a*/ 	.short	(.L_343 - .L_342)
.L_342:
        /*005c*/ 	.word	0x00000000


	//----- nvinfo : EIATTR_CBANK_PARAM_SIZE
	.align		4
.L_343:
        /*0060*/ 	.byte	0x03, 0x19
        /*0062*/ 	.short	0x0014


	//----- nvinfo : EIATTR_PARAM_CBANK
	.align		4
        /*0064*/ 	.byte	0x04, 0x0a
        /*0066*/ 	.short	(.L_345 - .L_344)
	.align		4
.L_344:
        /*0068*/ 	.word	index@(.nv.constant0._Z16reduceUnrolling2PiS_j)
        /*006c*/ 	.short	0x0380
        /*006e*/ 	.short	0x0014


	//----- nvinfo : EIATTR_SW_WAR
	.align		4
.L_345:
        /*0070*/ 	.byte	0x04, 0x36
        /*0072*/ 	.short	(.L_347 - .L_346)
.L_346:
        /*0074*/ 	.word	0x00000008
.L_347:


//--------------------- .nv.info._Z17reduceInterleavedPiS_j --------------------------
	.section	.nv.info._Z17reduceInterleavedPiS_j,"",@"SHT_CUDA_INFO"
	.sectionflags	@""
	.align	4


	//----- nvinfo : EIATTR_CUDA_API_VERSION
	.align		4
        /*0000*/ 	.byte	0x04, 0x37
        /*0002*/ 	.short	(.L_349 - .L_348)
.L_348:
        /*0004*/ 	.word	0x00000082


	//----- nvinfo : EIATTR_KPARAM_INFO
	.align		4
.L_349:
        /*0008*/ 	.byte	0x04, 0x17
        /*000a*/ 	.short	(.L_351 - .L_350)
.L_350:
        /*000c*/ 	.word	0x00000000
        /*0010*/ 	.short	0x0002
        /*0012*/ 	.short	0x0010
        /*0014*/ 	.byte	0x00, 0xf0, 0x11, 0x00


	//----- nvinfo : EIATTR_KPARAM_INFO
	.align		4
.L_351:
        /*0018*/ 	.byte	0x04, 0x17
        /*001a*/ 	.short	(.L_353 - .L_352)
.L_352:
        /*001c*/ 	.word	0x00000000
        /*0020*/ 	.short	0x0001
        /*0022*/ 	.short	0x0008
        /*0024*/ 	.byte	0x00, 0xf5, 0x21, 0x00


	//----- nvinfo : EIATTR_KPARAM_INFO
	.align		4
.L_353:
        /*0028*/ 	.byte	0x04, 0x17
        /*002a*/ 	.short	(.L_355 - .L_354)
.L_354:
        /*002c*/ 	.word	0x00000000
        /*0030*/ 	.short	0x0000
        /*0032*/ 	.short	0x0000
        /*0034*/ 	.byte	0x00, 0xf5, 0x21, 0x00


	//----- nvinfo : EIATTR_SPARSE_MMA_MASK
	.align		4
.L_355:
        /*0038*/ 	.byte	0x03, 0x50
        /*003a*/ 	.short	0x0000


	//----- nvinfo : EIATTR_MAXREG_COUNT
	.align		4
        /*003c*/ 	.byte	0x03, 0x1b
        /*003e*/ 	.short	0x00ff


	//----- nvinfo : EIATTR_NUM_BARRIERS
	.align		4
        /*0040*/ 	.byte	0x02, 0x4c
        /*0042*/ 	.byte	0x01
	.zero		1


	//----- nvinfo : EIATTR_MERCURY_ISA_VERSION
	.align		4
        /*0044*/ 	.byte	0x03, 0x5f
        /*0046*/ 	.short	0x0101


	//----- nvinfo : EIATTR_VRC_CTA_INIT_COUNT
	.align		4
        /*0048*/ 	.byte	0x02, 0x4a
	.zero		1
	.zero		1


	//----- nvinfo : EIATTR_EXIT_INSTR_OFFSETS
	.align		4
        /*004c*/ 	.byte	0x04, 0x1c
        /*004e*/ 	.short	(.L_357 - .L_356)


	//   ....[0]....
.L_356:
        /*0050*/ 	.word	0x000000a0


	//   ....[1]....
        /*0054*/ 	.word	0x000001f0


	//   ....[2]....
        /*0058*/ 	.word	0x00000240


	//----- nvinfo : EIATTR_CRS_STACK_SIZE
	.align		4
.L_357:
        /*005c*/ 	.byte	0x04, 0x1e
        /*005e*/ 	.short	(.L_359 - .L_358)
.L_358:
        /*0060*/ 	.word	0x00000000


	//----- nvinfo : EIATTR_CBANK_PARAM_SIZE
	.align		4
.L_359:
        /*0064*/ 	.byte	0x03, 0x19
        /*0066*/ 	.short	0x0014


	//----- nvinfo : EIATTR_PARAM_CBANK
	.align		4
        /*0068*/ 	.byte	0x04, 0x0a
        /*006a*/ 	.short	(.L_361 - .L_360)
	.align		4
.L_360:
        /*006c*/ 	.word	index@(.nv.constant0._Z17reduceInterleavedPiS_j)
        /*0070*/ 	.short	0x0380
        /*0072*/ 	.short	0x0014


	//----- nvinfo : EIATTR_SW_WAR
	.align		4
.L_361:
        /*0074*/ 	.byte	0x04, 0x36
        /*0076*/ 	.short	(.L_363 - .L_362)
.L_362:
        /*0078*/ 	.word	0x00000008
.L_363:


//--------------------- .nv.info._Z20reduceNeighboredLessPiS_j --------------------------
	.section	.nv.info._Z20reduceNeighboredLessPiS_j,"",@"SHT_CUDA_INFO"
	.sectionflags	@""
	.align	4


	//----- nvinfo : EIATTR_CUDA_API_VERSION
	.align		4
        /*0000*/ 	.byte	0x04, 0x37
        /*0002*/ 	.short	(.L_365 - .L_364)
.L_364:
        /*0004*/ 	.word	0x00000082


	//----- nvinfo : EIATTR_KPARAM_INFO
	.align		4
.L_365:
        /*0008*/ 	.byte	0x04, 0x17
        /*000a*/ 	.short	(.L_367 - .L_366)
.L_366:
        /*000c*/ 	.word	0x00000000
        /*0010*/ 	.short	0x0002
        /*0012*/ 	.short	0x0010
        /*0014*/ 	.byte	0x00, 0xf0, 0x11, 0x00


	//----- nvinfo : EIATTR_KPARAM_INFO
	.align		4
.L_367:
        /*0018*/ 	.byte	0x04, 0x17
        /*001a*/ 	.short	(.L_369 - .L_368)
.L_368:
        /*001c*/ 	.word	0x00000000
        /*0020*/ 	.short	0x0001
        /*0022*/ 	.short	0x0008
        /*0024*/ 	.byte	0x00, 0xf5, 0x21, 0x00


	//----- nvinfo : EIATTR_KPARAM_INFO
	.align		4
.L_369:
        /*0028*/ 	.byte	0x04, 0x17
        /*002a*/ 	.short	(.L_371 - .L_370)
.L_370:
        /*002c*/ 	.word	0x00000000
        /*0030*/ 	.short	0x0000
        /*0032*/ 	.short	0x0000
        /*0034*/ 	.byte	0x00, 0xf5, 0x21, 0x00


	//----- nvinfo : EIATTR_SPARSE_MMA_MASK
	.align		4
.L_371:
        /*0038*/ 	.byte	0x03, 0x50
        /*003a*/ 	.short	0x0000


	//----- nvinfo : EIATTR_MAXREG_COUNT
	.align		4
        /*003c*/ 	.byte	0x03, 0x1b
        /*003e*/ 	.short	0x00ff


	//----- nvinfo : EIATTR_NUM_BARRIERS
	.align		4
        /*0040*/ 	.byte	0x02, 0x4c
        /*0042*/ 	.byte	0x01
	.zero		1


	//----- nvinfo : EIATTR_MERCURY_ISA_VERSION
	.align		4
        /*0044*/ 	.byte	0x03, 0x5f
        /*0046*/ 	.short	0x0101


	//----- nvinfo : EIATTR_VRC_CTA_INIT_COUNT
	.align		4
        /*0048*/ 	.byte	0x02, 0x4a
	.zero		1
	.zero		1


	//----- nvinfo : EIATTR_EXIT_INSTR_OFFSETS
	.align		4
        /*004c*/ 	.byte	0x04, 0x1c
        /*004e*/ 	.short	(.L_373 - .L_372)


	//   ....[0]....
.L_372:
        /*0050*/ 	.word	0x00000090


	//   ....[1]....
        /*0054*/ 	.word	0x00000210


	//   ....[2]....
        /*0058*/ 	.word	0x00000260


	//----- nvinfo : EIATTR_CRS_STACK_SIZE
	.align		4
.L_373:
        /*005c*/ 	.byte	0x04, 0x1e
        /*005e*/ 	.short	(.L_375 - .L_374)
.L_374:
        /*0060*/ 	.word	0x00000000


	//----- nvinfo : EIATTR_CBANK_PARAM_SIZE
	.align		4
.L_375:
        /*0064*/ 	.byte	0x03, 0x19
        /*0066*/ 	.short	0x0014


	//----- nvinfo : EIATTR_PARAM_CBANK
	.align		4
        /*0068*/ 	.byte	0x04, 0x0a
        /*006a*/ 	.short	(.L_377 - .L_376)
	.align		4
.L_376:
        /*006c*/ 	.word	index@(.nv.constant0._Z20reduceNeighboredLessPiS_j)
        /*0070*/ 	.short	0x0380
        /*0072*/ 	.short	0x0014


	//----- nvinfo : EIATTR_SW_WAR
	.align		4
.L_377:
        /*0074*/ 	.byte	0x04, 0x36
        /*0076*/ 	.short	(.L_379 - .L_378)
.L_378:
        /*0078*/ 	.word	0x00000008
.L_379:


//--------------------- .nv.info._Z16reduceNeighboredPiS_j --------------------------
	.section	.nv.info._Z16reduceNeighboredPiS_j,"",@"SHT_CUDA_INFO"
	.sectionflags	@""
	.align	4


	//----- nvinfo : EIATTR_CUDA_API_VERSION
	.align		4
        /*0000*/ 	.byte	0x04, 0x37
        /*0002*/ 	.short	(.L_381 - .L_380)
.L_380:
        /*0004*/ 	.word	0x00000082


	//----- nvinfo : EIATTR_KPARAM_INFO
	.align		4
.L_381:
        /*0008*/ 	.byte	0x04, 0x17
        /*000a*/ 	.short	(.L_383 - .L_382)
.L_382:
        /*000c*/ 	.word	0x00000000
        /*0010*/ 	.short	0x0002
        /*0012*/ 	.short	0x0010
        /*0014*/ 	.byte	0x00, 0xf0, 0x11, 0x00


	//----- nvinfo : EIATTR_KPARAM_INFO
	.align		4
.L_383:
        /*0018*/ 	.byte	0x04, 0x17
        /*001a*/ 	.short	(.L_385 - .L_384)
.L_384:
        /*001c*/ 	.word	0x00000000
        /*0020*/ 	.short	0x0001
        /*0022*/ 	.short	0x0008
        /*0024*/ 	.byte	0x00, 0xf5, 0x21, 0x00


	//----- nvinfo : EIATTR_KPARAM_INFO
	.align		4
.L_385:
        /*0028*/ 	.byte	0x04, 0x17
        /*002a*/ 	.short	(.L_387 - .L_386)
.L_386:
        /*002c*/ 	.word	0x00000000
        /*0030*/ 	.short	0x0000
        /*0032*/ 	.short	0x0000
        /*0034*/ 	.byte	0x00, 0xf5, 0x21, 0x00


	//----- nvinfo : EIATTR_SPARSE_MMA_MASK
	.align		4
.L_387:
        /*0038*/ 	.byte	0x03, 0x50
        /*003a*/ 	.short	0x0000


	//----- nvinfo : EIATTR_MAXREG_COUNT
	.align		4
        /*003c*/ 	.byte	0x03, 0x1b
        /*003e*/ 	.short	0x00ff


	//----- nvinfo : EIATTR_NUM_BARRIERS
	.align		4
        /*0040*/ 	.byte	0x02, 0x4c
        /*0042*/ 	.byte	0x01
	.zero		1


	//----- nvinfo : EIATTR_MERCURY_ISA_VERSION
	.align		4
        /*0044*/ 	.byte	0x03, 0x5f
        /*0046*/ 	.short	0x0101


	//----- nvinfo : EIATTR_VRC_CTA_INIT_COUNT
	.align		4
        /*0048*/ 	.byte	0x02, 0x4a
	.zero		1
	.zero		1


	//----- nvinfo : EIATTR_EXIT_INSTR_OFFSETS
	.align		4
        /*004c*/ 	.byte	0x04, 0x1c
        /*004e*/ 	.short	(.L_389 - .L_388)


	//   ....[0]....
.L_388:
        /*0050*/ 	.word	0x00000050


	//   ....[1]....
        /*0054*/ 	.word	0x000001f0


	//   ....[2]....
        /*0058*/ 	.word	0x00000240


	//----- nvinfo : EIATTR_CRS_STACK_SIZE
	.align		4
.L_389:
        /*005c*/ 	.byte	0x04, 0x1e
        /*005e*/ 	.short	(.L_391 - .L_390)
.L_390:
        /*0060*/ 	.word	0x00000000


	//----- nvinfo : EIATTR_CBANK_PARAM_SIZE
	.align		4
.L_391:
        /*0064*/ 	.byte	0x03, 0x19
        /*0066*/ 	.short	0x0014


	//----- nvinfo : EIATTR_PARAM_CBANK
	.align		4
        /*0068*/ 	.byte	0x04, 0x0a
        /*006a*/ 	.short	(.L_393 - .L_392)
	.align		4
.L_392:
        /*006c*/ 	.word	index@(.nv.constant0._Z16reduceNeighboredPiS_j)
        /*0070*/ 	.short	0x0380
        /*0072*/ 	.short	0x0014


	//----- nvinfo : EIATTR_SW_WAR
	.align		4
.L_393:
        /*0074*/ 	.byte	0x04, 0x36
        /*0076*/ 	.short	(.L_395 - .L_394)
.L_394:
        /*0078*/ 	.word	0x00000008
.L_395:


//--------------------- .nv.callgraph             --------------------------
	.section	.nv.callgraph,"",@"SHT_CUDA_CALLGRAPH"
	.align	4
	.sectionentsize	8
	.align		4
        /*0000*/ 	.word	0x00000000
	.align		4
        /*0004*/ 	.word	0xffffffff
	.align		4
        /*0008*/ 	.word	0x00000000
	.align		4
        /*000c*/ 	.word	0xfffffffe
	.align		4
        /*0010*/ 	.word	0x00000000
	.align		4
        /*0014*/ 	.word	0xfffffffd
	.align		4
        /*0018*/ 	.word	0x00000000
	.align		4
        /*001c*/ 	.word	0xfffffffc


//--------------------- .text._Z26reduceCompleteUnrollSharedILj64EEvPiS0_j --------------------------
	.section	.text._Z26reduceCompleteUnrollSharedILj64EEvPiS0_j,"ax",@progbits
	.align	128
        .global         _Z26reduceCompleteUnrollSharedILj64EEvPiS0_j
        .type           _Z26reduceCompleteUnrollSharedILj64EEvPiS0_j,@function
        .size           _Z26reduceCompleteUnrollSharedILj64EEvPiS0_j,(.L_x_100 - _Z26reduceCompleteUnrollSharedILj64EEvPiS0_j)
        .other          _Z26reduceCompleteUnrollSharedILj64EEvPiS0_j,@"STO_CUDA_ENTRY STV_DEFAULT"
_Z26reduceCompleteUnrollSharedILj64EEvPiS0_j:
.text._Z26reduceCompleteUnrollSharedILj64EEvPiS0_j:
[----:B------:R-:W-:Y:S01]  /*0000*/  LDC R1, c[0x0][0x37c] ;  /* 0x0000df00ff017b82 */ /* 0x000fe20000000800 */
[----:B------:R-:W0:Y:S07]  /*0010*/  S2R R0, SR_CTAID.X ;  /* 0x0000000000007919 */ /* 0x000e2e0000002500 */
[----:B------:R-:W0:Y:S01]  /*0020*/  LDC R8, c[0x0][0x360] ;  /* 0x0000d800ff087b82 */ /* 0x000e220000000800 */
[----:B------:R-:W1:Y:S01]  /*0030*/  LDCU UR4, c[0x0][0x390] ;  /* 0x00007200ff0477ac */ /* 0x000e620008000800 */
[----:B------:R-:W-:Y:S01]  /*0040*/  BSSY.RECONVERGENT B0, `(.L_x_0) ;  /* 0x0000024000007945 */ /* 0x000fe20003800200 */
[----:B------:R-:W2:Y:S01]  /*0050*/  S2R R4, SR_TID.X ;  /* 0x0000000000047919 */ /* 0x000ea20000002100 */
[----:B------:R-:W-:Y:S01]  /*0060*/  HFMA2 R6, -RZ, RZ, 0, 0 ;  /* 0x00000000ff067431 */ /* 0x000fe200000001ff */
[----:B------:R-:W3:Y:S01]  /*0070*/  LDCU.64 UR6, c[0x0][0x358] ;  /* 0x00006b00ff0677ac */ /* 0x000ee20008000a00 */
[----:B0-----:R-:W-:-:S05]  /*0080*/  IMAD R3, R0, R8, RZ ;  /* 0x0000000800037224 */ /* 0x001fca00078e02ff */
[----:B--2---:R-:W-:-:S05]  /*0090*/  LEA R7, R3, R4, 0x3 ;  /* 0x0000000403077211 */ /* 0x004fca00078e18ff */
[----:B------:R-:W-:-:S05]  /*00a0*/  IMAD R5, R8, 0x7, R7 ;  /* 0x0000000708057824 */ /* 0x000fca00078e0207 */
[----:B-1----:R-:W-:-:S13]  /*00b0*/  ISETP.GE.U32.AND P0, PT, R5, UR4, PT ;  /* 0x0000000405007c0c */ /* 0x002fda000bf06070 */
[----:B---3--:R-:W-:Y:S05]  /*00c0*/  @P0 BRA `(.L_x_1) ;  /* 0x00000000006c0947 */ /* 0x008fea0003800000 */
[----:B------:R-:W0:Y:S01]  /*00d0*/  LDC.64 R2, c[0x0][0x380] ;  /* 0x0000e000ff027b82 */ /* 0x000e220000000a00 */
[----:B------:R-:W-:-:S04]  /*00e0*/  IMAD R15, R8, -0x6, R5 ;  /* 0xfffffffa080f7824 */ /* 0x000fc800078e0205 */
[----:B------:R-:W-:-:S05]  /*00f0*/  IMAD.IADD R11, R15, 0x1, R8 ;  /* 0x000000010f0b7824 */ /* 0x000fca00078e0208 */
[----:B------:R-:W-:-:S04]  /*0100*/  IADD3 R13, PT, PT, R11, R8, RZ ;  /* 0x000000080b0d7210 */ /* 0x000fc80007ffe0ff */
[----:B------:R-:W-:-:S05]  /*0110*/  IADD3 R9, PT, PT, R13, R8, RZ ;  /* 0x000000080d097210 */ /* 0x000fca0007ffe0ff */
[----:B------:R-:W-:Y:S02]  /*0120*/  IMAD.IADD R17, R9, 0x1, R8 ;  /* 0x0000000109117824 */ /* 0x000fe400078e0208 */
[----:B0-----:R-:W-:-:S03]  /*0130*/  IMAD.WIDE.U32 R6, R7, 0x4, R2 ;  /* 0x0000000407067825 */ /* 0x001fc600078e0002 */
[----:B------:R-:W-:Y:S01]  /*0140*/  IADD3 R19, PT, PT, R17, R8, RZ ;  /* 0x0000000811137210 */ /* 0x000fe20007ffe0ff */
[--C-:B------:R-:W-:Y:S02]  /*0150*/  IMAD.WIDE.U32 R14, R15, 0x4, R2.reuse ;  /* 0x000000040f0e7825 */ /* 0x100fe400078e0002 */
[----:B------:R-:W2:Y:S02]  /*0160*/  LDG.E R6, desc[UR6][R6.64] ;  /* 0x0000000606067981 */ /* 0x000ea4000c1e1900 */
[--C-:B------:R-:W-:Y:S02]  /*0170*/  IMAD.WIDE.U32 R10, R11, 0x4, R2.reuse ;  /* 0x000000040b0a7825 */ /* 0x100fe400078e0002 */
[----:B------:R-:W2:Y:S02]  /*0180*/  LDG.E R15, desc[UR6][R14.64] ;  /* 0x000000060e0f7981 */ /* 0x000ea4000c1e1900 */
[--C-:B------:R-:W-:Y:S02]  /*0190*/  IMAD.WIDE.U32 R12, R13, 0x4, R2.reuse ;  /* 0x000000040d0c7825 */ /* 0x100fe400078e0002 */
[----:B------:R-:W2:Y:S02]  /*01a0*/  LDG.E R10, desc[UR6][R10.64] ;  /* 0x000000060a0a7981 */ /* 0x000ea4000c1e1900 */
[----:B------:R-:W-:-:S02]  /*01b0*/  IMAD.WIDE.U32 R8, R9, 0x4, R2 ;  /* 0x0000000409087825 */ /* 0x000fc400078e0002 */
[----:B------:R-:W3:Y:S02]  /*01c0*/  LDG.E R12, desc[UR6][R12.64] ;  /* 0x000000060c0c7981 */ /* 0x000ee4000c1e1900 */
[--C-:B------:R-:W-:Y:S02]  /*01d0*/  IMAD.WIDE.U32 R16, R17, 0x4, R2.reuse ;  /* 0x0000000411107825 */ /* 0x100fe400078e0002 */
[----:B------:R-:W3:Y:S02]  /*01e0*/  LDG.E R9, desc[UR6][R8.64] ;  /* 0x0000000608097981 */ /* 0x000ee4000c1e1900 */
[--C-:B------:R-:W-:Y:S02]  /*01f0*/  IMAD.WIDE.U32 R18, R19, 0x4, R2.reuse ;  /* 0x0000000413127825 */ /* 0x100fe400078e0002 */
[----:B------:R-:W4:Y:S02]  /*0200*/  LDG.E R16, desc[UR6][R16.64] ;  /* 0x0000000610107981 */ /* 0x000f24000c1e1900 */
[----:B------:R-:W-:-:S02]  /*0210*/  IMAD.WIDE.U32 R2, R5, 0x4, R2 ;  /* 0x0000000405027825 */ /* 0x000fc400078e0002 */
[----:B------:R-:W4:Y:S04]  /*0220*/  LDG.E R19, desc[UR6][R18.64] ;  /* 0x0000000612137981 */ /* 0x000f28000c1e1900 */
[----:B------:R-:W5:Y:S01]  /*0230*/  LDG.E R2, desc[UR6][R2.64] ;  /* 0x0000000602027981 */ /* 0x000f62000c1e1900 */
[----:B--2---:R-:W-:-:S04]  /*0240*/  IADD3 R6, PT, PT, R10, R15, R6 ;  /* 0x0000000f0a067210 */ /* 0x004fc80007ffe006 */
[----:B---3--:R-:W-:-:S04]  /*0250*/  IADD3 R6, PT, PT, R9, R6, R12 ;  /* 0x0000000609067210 */ /* 0x008fc80007ffe00c */
[----:B----4-:R-:W-:-:S04]  /*0260*/  IADD3 R5, PT, PT, R19, R6, R16 ;  /* 0x0000000613057210 */ /* 0x010fc80007ffe010 */
[----:B-----5:R-:W-:-:S07]  /*0270*/  IADD3 R6, PT, PT, R2, R5, RZ ;  /* 0x0000000502067210 */ /* 0x020fce0007ffe0ff */
.L_x_1:
[----:B------:R-:W-:Y:S05]  /*0280*/  BSYNC.RECONVERGENT B0 ;  /* 0x0000000000007941 */ /* 0x000fea0003800200 */
.L_x_0:
[----:B------:R-:W0:Y:S01]  /*0290*/  S2UR UR5, SR_CgaCtaId ;  /* 0x00000000000579c3 */ /* 0x000e220000008800 */
[----:B------:R-:W-:Y:S01]  /*02a0*/  UMOV UR4, 0x400 ;  /* 0x0000040000047882 */ /* 0x000fe20000000000 */
[----:B------:R-:W-:Y:S01]  /*02b0*/  ISETP.GT.U32.AND P0, PT, R4, 0x1f, PT ;  /* 0x0000001f0400780c */ /* 0x000fe20003f04070 */
[----:B0-----:R-:W-:-:S06]  /*02c0*/  ULEA UR4, UR5, UR4, 0x18 ;  /* 0x0000000405047291 */ /* 0x001fcc000f8ec0ff */
[----:B------:R-:W-:-:S05]  /*02d0*/  LEA R3, R4, UR4, 0x2 ;  /* 0x0000000404037c11 */ /* 0x000fca000f8e10ff */
[----:B------:R0:W-:Y:S01]  /*02e0*/  STS [R3], R6 ;  /* 0x0000000603007388 */ /* 0x0001e20000000800 */
[----:B------:R-:W-:Y:S08]  /*02f0*/  BAR.SYNC.DEFER_BLOCKING 0x0 ;  /* 0x0000000000007b1d */ /* 0x000ff00000010000 */
[----:B------:R-:W-:Y:S08]  /*0300*/  BAR.SYNC.DEFER_BLOCKING 0x0 ;  /* 0x0000000000007b1d */ /* 0x000ff00000010000 */
[----:B------:R-:W-:Y:S08]  /*0310*/  BAR.SYNC.DEFER_BLOCKING 0x0 ;  /* 0x0000000000007b1d */ /* 0x000ff00000010000 */
[----:B------:R-:W-:Y:S08]  /*0320*/  BAR.SYNC.DEFER_BLOCKING 0x0 ;  /* 0x0000000000007b1d */ /* 0x000ff00000010000 */
[----:B------:R-:W-:Y:S06]  /*0330*/  BAR.SYNC.DEFER_BLOCKING 0x0 ;  /* 0x0000000000007b1d */ /* 0x000fec0000010000 */
[----:B0-----:R-:W-:Y:S05]  /*0340*/  @P0 EXIT ;  /* 0x000000000000094d */ /* 0x001fea0003800000 */
[----:B------:R-:W-:Y:S01]  /*0350*/  LDS R2, [R3+0x80] ;  /* 0x0000800003027984 */ /* 0x000fe20000000800 */
[----:B------:R-:W-:-:S03]  /*0360*/  ISETP.NE.AND P0, PT, R4, RZ, PT ;  /* 0x000000ff0400720c */ /* 0x000fc60003f05270 */
[----:B------:R-:W0:Y:S02]  /*0370*/  LDS R5, [R3] ;  /* 0x0000000003057984 */ /* 0x000e240000000800 */
[----:B0-----:R-:W-:-:S05]  /*0380*/  IMAD.IADD R2, R2, 0x1, R5 ;  /* 0x0000000102027824 */ /* 0x001fca00078e0205 */
[----:B------:R-:W-:Y:S04]  /*0390*/  STS [R3], R2 ;  /* 0x0000000203007388 */ /* 0x000fe80000000800 */
[----:B------:R-:W-:Y:S04]  /*03a0*/  LDS R5, [R3+0x40] ;  /* 0x0000400003057984 */ /* 0x000fe80000000800 */
[----:B------:R-:W0:Y:S02]  /*03b0*/  LDS R6, [R3] ;  /* 0x0000000003067984 */ /* 0x000e240000000800 */
[----:B0-----:R-:W-:-:S05]  /*03c0*/  IADD3 R6, PT, PT, R5, R6, RZ ;  /* 0x0000000605067210 */ /* 0x001fca0007ffe0ff */
[----:B------:R-:W-:Y:S04]  /*03d0*/  STS [R3], R6 ;  /* 0x0000000603007388 */ /* 0x000fe80000000800 */
[----:B------:R-:W-:Y:S04]  /*03e0*/  LDS R5, [R3+0x20] ;  /* 0x0000200003057984 */ /* 0x000fe80000000800 */
[----:B------:R-:W0:Y:S02]  /*03f0*/  LDS R8, [R3] ;  /* 0x0000000003087984 */ /* 0x000e240000000800 */
[----:B0-----:R-:W-:-:S05]  /*0400*/  IADD3 R8, PT, PT, R5, R8, RZ ;  /* 0x0000000805087210 */ /* 0x001fca0007ffe0ff */
[----:B------:R-:W-:Y:S04]  /*0410*/  STS [R3], R8 ;  /* 0x0000000803007388 */ /* 0x000fe80000000800 */
[----:B------:R-:W-:Y:S04]  /*0420*/  LDS R5, [R3+0x10] ;  /* 0x0000100003057984 */ /* 0x000fe80000000800 */
        /* <DEDUP_REMOVED lines=10> */
[----:B------:R0:W-:Y:S01]  /*04d0*/  STS [R3], R6 ;  /* 0x0000000603007388 */ /* 0x0001e20000000800 */
[----:B------:R-:W-:Y:S05]  /*04e0*/  @P0 EXIT ;  /* 0x000000000000094d */ /* 0x000fea0003800000 */
[----:B------:R-:W1:Y:S01]  /*04f0*/  LDS R5, [UR4] ;  /* 0x00000004ff057984 */ /* 0x000e620008000800 */
[----:B0-----:R-:W0:Y:S02]  /*0500*/  LDC.64 R2, c[0x0][0x388] ;  /* 0x0000e200ff027b82 */ /* 0x001e240000000a00 */
[----:B0-----:R-:W-:-:S05]  /*0510*/  IMAD.WIDE.U32 R2, R0, 0x4, R2 ;  /* 0x0000000400027825 */ /* 0x001fca00078e0002 */
[----:B-1----:R-:W-:Y:S01]  /*0520*/  STG.E desc[UR6][R2.64], R5 ;  /* 0x0000000502007986 */ /* 0x002fe2000c101906 */
[----:B------:R-:W-:Y:S05]  /*0530*/  EXIT ;  /* 0x000000000000794d */ /* 0x000fea0003800000 */
.L_x_2:
[----:B------:R-:W-:-:S00]  /*0540*/  BRA `(.L_x_2) ;  /* 0xfffffffc00fc7947 */ /* 0x000fc0000383ffff */
[----:B------:R-:W-:-:S00]  /*0550*/  NOP ;  /* 0x0000000000007918 */ /* 0x000fc00000000000 */
        /* <DEDUP_REMOVED lines=10> */
.L_x_100:


//--------------------- .text._Z26reduceCompleteUnrollSharedILj128EEvPiS0_j --------------------------
	.section	.text._Z26reduceCompleteUnrollSharedILj128EEvPiS0_j,"ax",@progbits
	.align	128
        .global         _Z26reduceCompleteUnrollSharedILj128EEvPiS0_j
        .type           _Z26reduceCompleteUnrollSharedILj128EEvPiS0_j,@function
        .size           _Z26reduceCompleteUnrollSharedILj128EEvPiS0_j,(.L_x_101 - _Z26reduceCompleteUnrollSharedILj128EEvPiS0_j)
        .other          _Z26reduceCompleteUnrollSharedILj128EEvPiS0_j,@"STO_CUDA_ENTRY STV_DEFAULT"
_Z26reduceCompleteUnrollSharedILj128EEvPiS0_j:
.text._Z26reduceCompleteUnrollSharedILj128EEvPiS0_j:
        /* <DEDUP_REMOVED lines=16> */
[----:B------:R-:W-:-:S05]  /*0100*/  IADD3 R13, PT, PT, R11, R8, RZ ;  /* 0x000000080b0d7210 */ /* 0x000fca0007ffe0ff */
[----:B------:R-:W-:-:S05]  /*0110*/  IMAD.IADD R9, R13, 0x1, R8 ;  /* 0x000000010d097824 */ /* 0x000fca00078e0208 */
[----:B------:R-:W-:Y:S01]  /*0120*/  IADD3 R17, PT, PT, R9, R8, RZ ;  /* 0x0000000809117210 */ /* 0x000fe20007ffe0ff */
[----:B0-----:R-:W-:-:S04]  /*0130*/  IMAD.WIDE.U32 R6, R7, 0x4, R2 ;  /* 0x0000000407067825 */ /* 0x001fc800078e0002 */
[--C-:B------:R-:W-:Y:S02]  /*0140*/  IMAD.WIDE.U32 R14, R15, 0x4, R2.reuse ;  /* 0x000000040f0e7825 */ /* 0x100fe400078e0002 */
[----:B------:R-:W2:Y:S02]  /*0150*/  LDG.E R6, desc[UR6][R6.64] ;  /* 0x0000000606067981 */ /* 0x000ea4000c1e1900 */
[----:B------:R-:W-:Y:S02]  /*0160*/  IMAD.WIDE.U32 R10, R11, 0x4, R2 ;  /* 0x000000040b0a7825 */ /* 0x000fe400078e0002 */
[----:B------:R-:W2:Y:S02]  /*0170*/  LDG.E R15, desc[UR6][R14.64] ;  /* 0x000000060e0f7981 */ /* 0x000ea4000c1e1900 */
[----:B------:R-:W-:Y:S02]  /*0180*/  IMAD.IADD R19, R17, 0x1, R8 ;  /* 0x0000000111137824 */ /* 0x000fe400078e0208 */
[--C-:B------:R-:W-:Y:S01]  /*0190*/  IMAD.WIDE.U32 R12, R13, 0x4, R2.reuse ;  /* 0x000000040d0c7825 */ /* 0x100fe200078e0002 */
[----:B------:R-:W2:Y:S03]  /*01a0*/  LDG.E R10, desc[UR6][R10.64] ;  /* 0x000000060a0a7981 */ /* 0x000ea6000c1e1900 */
        /* <DEDUP_REMOVED lines=13> */
.L_x_4:
[----:B------:R-:W-:Y:S05]  /*0280*/  BSYNC.RECONVERGENT B0 ;  /* 0x0000000000007941 */ /* 0x000fea0003800200 */
.L_x_3:
[----:B------:R-:W0:Y:S01]  /*0290*/  S2UR UR5, SR_CgaCtaId ;  /* 0x00000000000579c3 */ /* 0x000e220000008800 */
[----:B------:R-:W-:Y:S01]  /*02a0*/  UMOV UR4, 0x400 ;  /* 0x0000040000047882 */ /* 0x000fe20000000000 */
[C---:B------:R-:W-:Y:S02]  /*02b0*/  ISETP.GT.U32.AND P0, PT, R4.reuse, 0x3f, PT ;  /* 0x0000003f0400780c */ /* 0x040fe40003f04070 */
[----:B------:R-:W-:Y:S01]  /*02c0*/  ISETP.GT.U32.AND P1, PT, R4, 0x1f, PT ;  /* 0x0000001f0400780c */ /* 0x000fe20003f24070 */
[----:B0-----:R-:W-:-:S06]  /*02d0*/  ULEA UR4, UR5, UR4, 0x18 ;  /* 0x0000000405047291 */ /* 0x001fcc000f8ec0ff */
[----:B------:R-:W-:-:S05]  /*02e0*/  LEA R3, R4, UR4, 0x2 ;  /* 0x0000000404037c11 */ /* 0x000fca000f8e10ff */
[----:B------:R-:W-:Y:S01]  /*02f0*/  STS [R3], R6 ;  /* 0x0000000603007388 */ /* 0x000fe20000000800 */
[----:B------:R-:W-:Y:S08]  /*0300*/  BAR.SYNC.DEFER_BLOCKING 0x0 ;  /* 0x0000000000007b1d */ /* 0x000ff00000010000 */
[----:B------:R-:W-:Y:S08]  /*0310*/  BAR.SYNC.DEFER_BLOCKING 0x0 ;  /* 0x0000000000007b1d */ /* 0x000ff00000010000 */
[----:B------:R-:W-:Y:S08]  /*0320*/  BAR.SYNC.DEFER_BLOCKING 0x0 ;  /* 0x0000000000007b1d */ /* 0x000ff00000010000 */
[----:B------:R-:W-:Y:S06]  /*0330*/  BAR.SYNC.DEFER_BLOCKING 0x0 ;  /* 0x0000000000007b1d */ /* 0x000fec0000010000 */
[----:B------:R-:W-:Y:S04]  /*0340*/  @!P0 LDS R2, [R3+0x100] ;  /* 0x0001000003028984 */ /* 0x000fe80000000800 */
[----:B------:R-:W0:Y:S02]  /*0350*/  @!P0 LDS R5, [R3] ;  /* 0x0000000003058984 */ /* 0x000e240000000800 */
[----:B0-----:R-:W-:-:S05]  /*0360*/  @!P0 IADD3 R2, PT, PT, R2, R5, RZ ;  /* 0x0000000502028210 */ /* 0x001fca0007ffe0ff */
[----:B------:R0:W-:Y:S01]  /*0370*/  @!P0 STS [R3], R2 ;  /* 0x0000000203008388 */ /* 0x0001e20000000800 */
[----:B------:R-:W-:Y:S06]  /*0380*/  BAR.SYNC.DEFER_BLOCKING 0x0 ;  /* 0x0000000000007b1d */ /* 0x000fec0000010000 */
[----:B------:R-:W-:Y:S05]  /*0390*/  @P1 EXIT ;  /* 0x000000000000194d */ /* 0x000fea0003800000 */
[----:B0-----:R-:W-:Y:S01]  /*03a0*/  LDS R2, [R3+0x80] ;  /* 0x0000800003027984 */ /* 0x001fe20000000800 */
        /* <DEDUP_REMOVED lines=30> */
.L_x_5:
        /* <DEDUP_REMOVED lines=15> */
.L_x_101:


//--------------------- .text._Z26reduceCompleteUnrollSharedILj256EEvPiS0_j --------------------------
	.section	.text._Z26reduceCompleteUnrollSharedILj256EEvPiS0_j,"ax",@progbits
	.align	128
        .global         _Z26reduceCompleteUnrollSharedILj256EEvPiS0_j
        .type           _Z26reduceCompleteUnrollSharedILj256EEvPiS0_j,@function
        .size           _Z26reduceCompleteUnrollSharedILj256EEvPiS0_j,(.L_x_102 - _Z26reduceCompleteUnrollSharedILj256EEvPiS0_j)
        .other          _Z26reduceCompleteUnrollSharedILj256EEvPiS0_j,@"STO_CUDA_ENTRY STV_DEFAULT"
_Z26reduceCompleteUnrollSharedILj256EEvPiS0_j:
.text._Z26reduceCompleteUnrollSharedILj256EEvPiS0_j:
[----:B------:R-:W-:Y:S01]  /*0000*/  LDC R1, c[0x0][0x37c] ;  /* 0x0000df00ff017b82 */ /* 0x000fe20000000800 */
[----:B------:R-:W0:Y:S07]  /*0010*/  S2R R0, SR_CTAID.X ;  /* 0x0000000000007919 */ /* 0x000e2e0000002500 */
[----:B------:R-:W0:Y:S01]  /*0020*/  LDC R8, c[0x0][0x360] ;  /* 0x0000d800ff087b82 */ /* 0x000e220000000800 */
[----:B------:R-:W1:Y:S01]  /*0030*/  LDCU UR4, c[0x0][0x390] ;  /* 0x00007200ff0477ac */ /* 0x000e620008000800 */
[----:B------:R-:W-:Y:S01]  /*0040*/  BSSY.RECONVERGENT B0, `(.L_x_6) ;  /* 0x0000024000007945 */ /* 0x000fe20003800200 */
[----:B------:R-:W2:Y:S01]  /*0050*/  S2R R4, SR_TID.X ;  /* 0x0000000000047919 */ /* 0x000ea20000002100 */
[----:B------:R-:W-:Y:S01]  /*0060*/  IMAD.MOV.U32 R6, RZ, RZ, RZ ;  /* 0x000000ffff067224 */ /* 0x000fe200078e00ff */
[----:B------:R-:W3:Y:S01]  /*0070*/  LDCU.64 UR6, c[0x0][0x358] ;  /* 0x00006b00ff0677ac */ /* 0x000ee20008000a00 */
[----:B0-----:R-:W-:-:S05]  /*0080*/  IMAD R3, R0, R8, RZ ;  /* 0x0000000800037224 */ /* 0x001fca00078e02ff */
[----:B--2---:R-:W-:-:S05]  /*0090*/  LEA R7, R3, R4, 0x3 ;  /* 0x0000000403077211 */ /* 0x004fca00078e18ff */
[----:B------:R-:W-:-:S05]  /*00a0*/  IMAD R5, R8, 0x7, R7 ;  /* 0x0000000708057824 */ /* 0x000fca00078e0207 */
[----:B-1----:R-:W-:-:S13]  /*00b0*/  ISETP.GE.U32.AND P0, PT, R5, UR4, PT ;  /* 0x0000000405007c0c */ /* 0x002fda000bf06070 */
[----:B---3--:R-:W-:Y:S05]  /*00c0*/  @P0 BRA `(.L_x_7) ;  /* 0x00000000006c0947 */ /* 0x008fea0003800000 */
[----:B------:R-:W0:Y:S01]  /*00d0*/  LDC.64 R2, c[0x0][0x380] ;  /* 0x0000e000ff027b82 */ /* 0x000e220000000a00 */
[----:B------:R-:W-:-:S05]  /*00e0*/  IMAD R15, R8, -0x6, R5 ;  /* 0xfffffffa080f7824 */ /* 0x000fca00078e0205 */
[----:B------:R-:W-:-:S05]  /*00f0*/  IADD3 R11, PT, PT, R15, R8, RZ ;  /* 0x000000080f0b7210 */ /* 0x000fca0007ffe0ff */
[----:B------:R-:W-:-:S05]  /*0100*/  IMAD.IADD R13, R11, 0x1, R8 ;  /* 0x000000010b0d7824 */ /* 0x000fca00078e0208 */
[----:B------:R-:W-:-:S05]  /*0110*/  IADD3 R9, PT, PT, R13, R8, RZ ;  /* 0x000000080d097210 */ /* 0x000fca0007ffe0ff */
[----:B------:R-:W-:Y:S02]  /*0120*/  IMAD.IADD R17, R9, 0x1, R8 ;  /* 0x0000000109117824 */ /* 0x000fe400078e0208 */
[----:B0-----:R-:W-:-:S04]  /*0130*/  IMAD.WIDE.U32 R6, R7, 0x4, R2 ;  /* 0x0000000407067825 */ /* 0x001fc800078e0002 */
[--C-:B------:R-:W-:Y:S01]  /*0140*/  IMAD.WIDE.U32 R14, R15, 0x4, R2.reuse ;  /* 0x000000040f0e7825 */ /* 0x100fe200078e0002 */
[----:B------:R-:W-:Y:S01]  /*0150*/  IADD3 R19, PT, PT, R17, R8, RZ ;  /* 0x0000000811137210 */ /* 0x000fe20007ffe0ff */
        /* <DEDUP_REMOVED lines=16> */
[----:B----4-:R-:W-:-:S05]  /*0260*/  IADD3 R5, PT, PT, R19, R6, R16 ;  /* 0x0000000613057210 */ /* 0x010fca0007ffe010 */
[----:B-----5:R-:W-:-:S07]  /*0270*/  IMAD.IADD R6, R2, 0x1, R5 ;  /* 0x0000000102067824 */ /* 0x020fce00078e0205 */
.L_x_7:
[----:B------:R-:W-:Y:S05]  /*0280*/  BSYNC.RECONVERGENT B0 ;  /* 0x0000000000007941 */ /* 0x000fea0003800200 */
.L_x_6:
        /* <DEDUP_REMOVED lines=9> */
[----:B------:R-:W-:Y:S06]  /*0320*/  BAR.SYNC.DEFER_BLOCKING 0x0 ;  /* 0x0000000000007b1d */ /* 0x000fec0000010000 */
[----:B------:R-:W-:Y:S04]  /*0330*/  @!P1 LDS R2, [R3+0x200] ;  /* 0x0002000003029984 */ /* 0x000fe80000000800 */
[----:B------:R-:W0:Y:S02]  /*0340*/  @!P1 LDS R5, [R3] ;  /* 0x0000000003059984 */ /* 0x000e240000000800 */
[----:B0-----:R-:W-:-:S05]  /*0350*/  @!P1 IADD3 R2, PT, PT, R2, R5, RZ ;  /* 0x0000000502029210 */ /* 0x001fca0007ffe0ff */
[----:B------:R-:W-:Y:S01]  /*0360*/  @!P1 STS [R3], R2 ;  /* 0x0000000203009388 */ /* 0x000fe20000000800 */
[----:B------:R-:W-:Y:S01]  /*0370*/  BAR.SYNC.DEFER_BLOCKING 0x0 ;  /* 0x0000000000007b1d */ /* 0x000fe20000010000 */
[----:B------:R-:W-:-:S05]  /*0380*/  ISETP.GT.U32.AND P1, PT, R4, 0x1f, PT ;  /* 0x0000001f0400780c */ /* 0x000fca0003f24070 */
[----:B------:R-:W-:Y:S04]  /*0390*/  @!P0 LDS R5, [R3+0x100] ;  /* 0x0001000003058984 */ /* 0x000fe80000000800 */
[----:B------:R-:W0:Y:S02]  /*03a0*/  @!P0 LDS R6, [R3] ;  /* 0x0000000003068984 */ /* 0x000e240000000800 */
[----:B0-----:R-:W-:-:S05]  /*03b0*/  @!P0 IADD3 R6, PT, PT, R5, R6, RZ ;  /* 0x0000000605068210 */ /* 0x001fca0007ffe0ff */
[----:B------:R0:W-:Y:S01]  /*03c0*/  @!P0 STS [R3], R6 ;  /* 0x0000000603008388 */ /* 0x0001e20000000800 */
[----:B------:R-:W-:Y:S06]  /*03d0*/  BAR.SYNC.DEFER_BLOCKING 0x0 ;  /* 0x0000000000007b1d */ /* 0x000fec0000010000 */
[----:B------:R-:W-:Y:S05]  /*03e0*/  @P1 EXIT ;  /* 0x000000000000194d */ /* 0x000fea0003800000 */
[----:B------:R-:W-:Y:S01]  /*03f0*/  LDS R2, [R3+0x80] ;  /* 0x0000800003027984 */ /* 0x000fe20000000800 */
[----:B------:R-:W-:-:S03]  /*0400*/  ISETP.NE.AND P0, PT, R4, RZ, PT ;  /* 0x000000ff0400720c */ /* 0x000fc60003f05270 */
[----:B------:R-:W1:Y:S02]  /*0410*/  LDS R5, [R3] ;  /* 0x0000000003057984 */ /* 0x000e640000000800 */
[----:B-1----:R-:W-:-:S05]  /*0420*/  IMAD.IADD R2, R2, 0x1, R5 ;  /* 0x0000000102027824 */ /* 0x002fca00078e0205 */
[----:B------:R-:W-:Y:S04]  /*0430*/  STS [R3], R2 ;  /* 0x0000000203007388 */ /* 0x000fe80000000800 */
[----:B------:R-:W-:Y:S04]  /*0440*/  LDS R5, [R3+0x40] ;  /* 0x0000400003057984 */ /* 0x000fe80000000800 */
[----:B0-----:R-:W0:Y:S02]  /*0450*/  LDS R6, [R3] ;  /* 0x0000000003067984 */ /* 0x001e240000000800 */
        /* <DEDUP_REMOVED lines=24> */
.L_x_8:
        /* <DEDUP_REMOVED lines=10> */
.L_x_102:


//--------------------- .text._Z26reduceCompleteUnrollSharedILj512EEvPiS0_j --------------------------
	.section	.text._Z26reduceCompleteUnrollSharedILj512EEvPiS0_j,"ax",@progbits
	.align	128
        .global         _Z26reduceCompleteUnrollSharedILj512EEvPiS0_j
        .type           _Z26reduceCompleteUnrollSharedILj512EEvPiS0_j,@function
        .size           _Z26reduceCompleteUnrollSharedILj512EEvPiS0_j,(.L_x_103 - _Z26reduceCompleteUnrollSharedILj512EEvPiS0_j)
        .other          _Z26reduceCompleteUnrollSharedILj512EEvPiS0_j,@"STO_CUDA_ENTRY STV_DEFAULT"
_Z26reduceCompleteUnrollSharedILj512EEvPiS0_j:
.text._Z26reduceCompleteUnrollSharedILj512EEvPiS0_j:
        /* <DEDUP_REMOVED lines=40> */
.L_x_10:
[----:B------:R-:W-:Y:S05]  /*0280*/  BSYNC.RECONVERGENT B0 ;  /* 0x0000000000007941 */ /* 0x000fea0003800200 */
.L_x_9:
        /* <DEDUP_REMOVED lines=17> */
[----:B0-----:R-:W-:-:S05]  /*03a0*/  @!P0 IMAD.IADD R5, R5, 0x1, R6 ;  /* 0x0000000105058824 */ /* 0x001fca00078e0206 */
        /* <DEDUP_REMOVED lines=15> */
[----:B------:R-:W1:Y:S02]  /*04a0*/  LDS R6, [R2] ;  /* 0x0000000002067984 */ /* 0x000e640000000800 */
[----:B-1----:R-:W-:-:S05]  /*04b0*/  IADD3 R5, PT, PT, R5, R6, RZ ;  /* 0x0000000605057210 */ /* 0x002fca0007ffe0ff */
[----:B------:R-:W-:Y:S04]  /*04c0*/  STS [R2], R5 ;  /* 0x0000000502007388 */ /* 0x000fe80000000800 */
[----:B------:R-:W-:Y:S04]  /*04d0*/  LDS R6, [R2+0x20] ;  /* 0x0000200002067984 */ /* 0x000fe80000000800 */
[----:B0-----:R-:W0:Y:S02]  /*04e0*/  LDS R7, [R2] ;  /* 0x0000000002077984 */ /* 0x001e240000000800 */
        /* <DEDUP_REMOVED lines=15> */
[----:B0-----:R-:W0:Y:S01]  /*05e0*/  LDS R5, [UR4] ;  /* 0x00000004ff057984 */ /* 0x001e220008000800 */
[----:B------:R-:W1:Y:S02]  /*05f0*/  LDC.64 R2, c[0x0][0x388] ;  /* 0x0000e200ff027b82 */ /* 0x000e640000000a00 */
[----:B-1----:R-:W-:-:S05]  /*0600*/  IMAD.WIDE.U32 R2, R0, 0x4, R2 ;  /* 0x0000000400027825 */ /* 0x002fca00078e0002 */
[----:B0-----:R-:W-:Y:S01]  /*0610*/  STG.E desc[UR6][R2.64], R5 ;  /* 0x0000000502007986 */ /* 0x001fe2000c101906 */
[----:B------:R-:W-:Y:S05]  /*0620*/  EXIT ;  /* 0x000000000000794d */ /* 0x000fea0003800000 */
.L_x_11:
        /* <DEDUP_REMOVED lines=13> */
.L_x_103:


//--------------------- .text._Z26reduceCompleteUnrollSharedILj1024EEvPiS0_j --------------------------
	.section	.text._Z26reduceCompleteUnrollSharedILj1024EEvPiS0_j,"ax",@progbits
	.align	128
        .global         _Z26reduceCompleteUnrollSharedILj1024EEvPiS0_j
        .type           _Z26reduceCompleteUnrollSharedILj1024EEvPiS0_j,@function
        .size           _Z26reduceCompleteUnrollSharedILj1024EEvPiS0_j,(.L_x_104 - _Z26reduceCompleteUnrollSharedILj1024EEvPiS0_j)
        .other          _Z26reduceCompleteUnrollSharedILj1024EEvPiS0_j,@"STO_CUDA_ENTRY STV_DEFAULT"
_Z26reduceCompleteUnrollSharedILj1024EEvPiS0_j:
.text._Z26reduceCompleteUnrollSharedILj1024EEvPiS0_j:
        /* <DEDUP_REMOVED lines=40> */
.L_x_13:
[----:B------:R-:W-:Y:S05]  /*0280*/  BSYNC.RECONVERGENT B0 ;  /* 0x0000000000007941 */ /* 0x000fea0003800200 */
.L_x_12:
[----:B------:R-:W0:Y:S01]  /*0290*/  S2UR UR5, SR_CgaCtaId ;  /* 0x00000000000579c3 */ /* 0x000e220000008800 */
[----:B------:R-:W-:Y:S01]  /*02a0*/  UMOV UR4, 0x400 ;  /* 0x0000040000047882 */ /* 0x000fe20000000000 */
[C---:B------:R-:W-:Y:S02]  /*02b0*/  ISETP.GT.U32.AND P0, PT, R4.reuse, 0x1ff, PT ;  /* 0x000001ff0400780c */ /* 0x040fe40003f04070 */
[----:B------:R-:W-:Y:S01]  /*02c0*/  ISETP.GT.U32.AND P1, PT, R4, 0xff, PT ;  /* 0x000000ff0400780c */ /* 0x000fe20003f24070 */
[----:B0-----:R-:W-:-:S06]  /*02d0*/  ULEA UR4, UR5, UR4, 0x18 ;  /* 0x0000000405047291 */ /* 0x001fcc000f8ec0ff */
[----:B------:R-:W-:-:S05]  /*02e0*/  LEA R2, R4, UR4, 0x2 ;  /* 0x0000000404027c11 */ /* 0x000fca000f8e10ff */
[----:B------:R-:W-:Y:S01]  /*02f0*/  STS [R2], R11 ;  /* 0x0000000b02007388 */ /* 0x000fe20000000800 */
        /* <DEDUP_REMOVED lines=22> */
[----:B------:R0:W-:Y:S01]  /*0460*/  @!P1 STS [R2], R3 ;  /* 0x0000000302009388 */ /* 0x0001e20000000800 */
[----:B------:R-:W-:Y:S06]  /*0470*/  BAR.SYNC.DEFER_BLOCKING 0x0 ;  /* 0x0000000000007b1d */ /* 0x000fec0000010000 */
[----:B------:R-:W-:Y:S05]  /*0480*/  @P0 EXIT ;  /* 0x000000000000094d */ /* 0x000fea0003800000 */
[----:B0-----:R-:W-:Y:S01]  /*0490*/  LDS R3, [R2+0x80] ;  /* 0x0000800002037984 */ /* 0x001fe20000000800 */
[----:B------:R-:W-:-:S03]  /*04a0*/  ISETP.NE.AND P0, PT, R4, RZ, PT ;  /* 0x000000ff0400720c */ /* 0x000fc60003f05270 */
        /* <DEDUP_REMOVED lines=29> */
.L_x_14:
        /* <DEDUP_REMOVED lines=16> */
.L_x_104:


//--------------------- .text._Z20reduceCompleteUnrollILj64EEvPiS0_j --------------------------
	.section	.text._Z20reduceCompleteUnrollILj64EEvPiS0_j,"ax",@progbits
	.align	128
        .global         _Z20reduceCompleteUnrollILj64EEvPiS0_j
        .type           _Z20reduceCompleteUnrollILj64EEvPiS0_j,@function
        .size           _Z20reduceCompleteUnrollILj64EEvPiS0_j,(.L_x_105 - _Z20reduceCompleteUnrollILj64EEvPiS0_j)
        .other          _Z20reduceCompleteUnrollILj64EEvPiS0_j,@"STO_CUDA_ENTRY STV_DEFAULT"
_Z20reduceCompleteUnrollILj64EEvPiS0_j:
.text._Z20reduceCompleteUnrollILj64EEvPiS0_j:
[----:B------:R-:W-:Y:S01]  /*0000*/  LDC R1, c[0x0][0x37c] ;  /* 0x0000df00ff017b82 */ /* 0x000fe20000000800 */
[----:B------:R-:W0:Y:S07]  /*0010*/  S2R R0, SR_CTAID.X ;  /* 0x0000000000007919 */ /* 0x000e2e0000002500 */
[----:B------:R-:W0:Y:S01]  /*0020*/  LDC R8, c[0x0][0x360] ;  /* 0x0000d800ff087b82 */ /* 0x000e220000000800 */
[----:B------:R-:W1:Y:S01]  /*0030*/  LDCU UR4, c[0x0][0x390] ;  /* 0x00007200ff0477ac */ /* 0x000e620008000800 */
[----:B------:R-:W-:Y:S01]  /*0040*/  BSSY.RECONVERGENT B0, `(.L_x_15) ;  /* 0x0000025000007945 */ /* 0x000fe20003800200 */
[----:B------:R-:W2:Y:S01]  /*0050*/  S2R R4, SR_TID.X ;  /* 0x0000000000047919 */ /* 0x000ea20000002100 */
[----:B0-----:R-:W-:Y:S01]  /*0060*/  IMAD R5, R0, R8, RZ ;  /* 0x0000000800057224 */ /* 0x001fe200078e02ff */
[----:B--2---:R-:W-:-:S04]  /*0070*/  ISETP.GT.U32.AND P1, PT, R4, 0x1f, PT ;  /* 0x0000001f0400780c */ /* 0x004fc80003f24070 */
[----:B------:R-:W-:-:S05]  /*0080*/  LEA R7, R5, R4, 0x3 ;  /* 0x0000000405077211 */ /* 0x000fca00078e18ff */
[----:B------:R-:W-:-:S05]  /*0090*/  IMAD R13, R8, 0x7, R7 ;  /* 0x00000007080d7824 */ /* 0x000fca00078e0207 */
[----:B-1----:R-:W-:Y:S01]  /*00a0*/  ISETP.GE.U32.AND P0, PT, R13, UR4, PT ;  /* 0x000000040d007c0c */ /* 0x002fe2000bf06070 */
[----:B------:R-:W0:-:S12]  /*00b0*/  LDCU.64 UR4, c[0x0][0x358] ;  /* 0x00006b00ff0477ac */ /* 0x000e180008000a00 */
[----:B------:R-:W-:Y:S05]  /*00c0*/  @P0 BRA `(.L_x_16) ;  /* 0x0000000000700947 */ /* 0x000fea0003800000 */
[----:B------:R-:W1:Y:S01]  /*00d0*/  LDC.64 R2, c[0x0][0x380] ;  /* 0x0000e000ff027b82 */ /* 0x000e620000000a00 */
[----:B------:R-:W-:-:S05]  /*00e0*/  IMAD R21, R8, -0x6, R13 ;  /* 0xfffffffa08157824 */ /* 0x000fca00078e020d */
[----:B------:R-:W-:-:S05]  /*00f0*/  IADD3 R19, PT, PT, R21, R8, RZ ;  /* 0x0000000815137210 */ /* 0x000fca0007ffe0ff */
[----:B------:R-:W-:-:S05]  /*0100*/  IMAD.IADD R17, R19, 0x1, R8 ;  /* 0x0000000113117824 */ /* 0x000fca00078e0208 */
[----:B------:R-:W-:-:S04]  /*0110*/  IADD3 R15, PT, PT, R17, R8, RZ ;  /* 0x00000008110f7210 */ /* 0x000fc80007ffe0ff */
[----:B------:R-:W-:Y:S01]  /*0120*/  IADD3 R9, PT, PT, R15, R8, RZ ;  /* 0x000000080f097210 */ /* 0x000fe20007ffe0ff */
[----:B-1----:R-:W-:-:S04]  /*0130*/  IMAD.WIDE.U32 R18, R19, 0x4, R2 ;  /* 0x0000000413127825 */ /* 0x002fc800078e0002 */
[--C-:B------:R-:W-:Y:S02]  /*0140*/  IMAD.WIDE.U32 R20, R21, 0x4, R2.reuse ;  /* 0x0000000415147825 */ /* 0x100fe400078e0002 */
[----:B0-----:R-:W2:Y:S02]  /*0150*/  LDG.E R19, desc[UR4][R18.64] ;  /* 0x0000000412137981 */ /* 0x001ea4000c1e1900 */
[--C-:B------:R-:W-:Y:S02]  /*0160*/  IMAD.WIDE.U32 R6, R7, 0x4, R2.reuse ;  /* 0x0000000407067825 */ /* 0x100fe400078e0002 */
[----:B------:R-:W2:Y:S02]  /*0170*/  LDG.E R12, desc[UR4][R20.64] ;  /* 0x00000004140c7981 */ /* 0x000ea4000c1e1900 */
[----:B------:R-:W-:Y:S02]  /*0180*/  IMAD.WIDE.U32 R16, R17, 0x4, R2 ;  /* 0x0000000411107825 */ /* 0x000fe400078e0002 */
[----:B------:R-:W2:Y:S02]  /*0190*/  LDG.E R22, desc[UR4][R6.64] ;  /* 0x0000000406167981 */ /* 0x000ea4000c1e1900 */
[----:B------:R-:W-:-:S02]  /*01a0*/  IMAD.IADD R11, R9, 0x1, R8 ;  /* 0x00000001090b7824 */ /* 0x000fc400078e0208 */
[--C-:B------:R-:W-:Y:S01]  /*01b0*/  IMAD.WIDE.U32 R14, R15, 0x4, R2.reuse ;  /* 0x000000040f0e7825 */ /* 0x100fe200078e0002 */
[----:B------:R-:W3:Y:S03]  /*01c0*/  LDG.E R16, desc[UR4][R16.64] ;  /* 0x0000000410107981 */ /* 0x000ee6000c1e1900 */
        /* <DEDUP_REMOVED lines=10> */
[----:B-----5:R-:W-:-:S05]  /*0270*/  IADD3 R13, PT, PT, R2, R13, RZ ;  /* 0x0000000d020d7210 */ /* 0x020fca0007ffe0ff */
[----:B------:R1:W-:Y:S02]  /*0280*/  STG.E desc[UR4][R6.64], R13 ;  /* 0x0000000d06007986 */ /* 0x0003e4000c101904 */
.L_x_16:
[----:B0-----:R-:W-:Y:S05]  /*0290*/  BSYNC.RECONVERGENT B0 ;  /* 0x0000000000007941 */ /* 0x001fea0003800200 */
.L_x_15:
[----:B------:R-:W-:Y:S08]  /*02a0*/  BAR.SYNC.DEFER_BLOCKING 0x0 ;  /* 0x0000000000007b1d */ /* 0x000ff00000010000 */
[----:B------:R-:W-:Y:S08]  /*02b0*/  BAR.SYNC.DEFER_BLOCKING 0x0 ;  /* 0x0000000000007b1d */ /* 0x000ff00000010000 */
[----:B------:R-:W-:Y:S08]  /*02c0*/  BAR.SYNC.DEFER_BLOCKING 0x0 ;  /* 0x0000000000007b1d */ /* 0x000ff00000010000 */
[----:B------:R-:W-:Y:S08]  /*02d0*/  BAR.SYNC.DEFER_BLOCKING 0x0 ;  /* 0x0000000000007b1d */ /* 0x000ff00000010000 */
[----:B------:R-:W-:Y:S06]  /*02e0*/  BAR.SYNC.DEFER_BLOCKING 0x0 ;  /* 0x0000000000007b1d */ /* 0x000fec0000010000 */
[----:B------:R-:W-:Y:S05]  /*02f0*/  @P1 EXIT ;  /* 0x000000000000194d */ /* 0x000fea0003800000 */
[----:B------:R-:W0:Y:S01]  /*0300*/  LDC.64 R2, c[0x0][0x380] ;  /* 0x0000e000ff027b82 */ /* 0x000e220000000a00 */
[----:B------:R-:W-:-:S04]  /*0310*/  SHF.L.U32 R5, R5, 0x3, RZ ;  /* 0x0000000305057819 */ /* 0x000fc800000006ff */
[----:B0-----:R-:W-:-:S04]  /*0320*/  LEA R2, P0, R5, R2, 0x2 ;  /* 0x0000000205027211 */ /* 0x001fc800078010ff */
[----:B------:R-:W-:-:S03]  /*0330*/  LEA.HI.X R3, R5, R3, RZ, 0x2, P0 ;  /* 0x0000000305037211 */ /* 0x000fc600000f14ff */
[----:B-1----:R-:W-:-:S05]  /*0340*/  IMAD.WIDE.U32 R6, R4, 0x4, R2 ;  /* 0x0000000404067825 */ /* 0x002fca00078e0002 */
[----:B------:R-:W2:Y:S04]  /*0350*/  LDG.E.STRONG.SYS R5, desc[UR4][R6.64+0x80] ;  /* 0x0000800406057981 */ /* 0x000ea8000c1f5900 */
[----:B------:R-:W2:Y:S02]  /*0360*/  LDG.E.STRONG.SYS R8, desc[UR4][R6.64] ;  /* 0x0000000406087981 */ /* 0x000ea4000c1f5900 */
[----:B--2---:R-:W-:-:S05]  /*0370*/  IMAD.IADD R5, R5, 0x1, R8 ;  /* 0x0000000105057824 */ /* 0x004fca00078e0208 */
[----:B------:R0:W-:Y:S04]  /*0380*/  STG.E.STRONG.SYS desc[UR4][R6.64], R5 ;  /* 0x0000000506007986 */ /* 0x0001e8000c115904 */
[----:B------:R-:W2:Y:S04]  /*0390*/  LDG.E.STRONG.SYS R8, desc[UR4][R6.64+0x40] ;  /* 0x0000400406087981 */ /* 0x000ea8000c1f5900 */
[----:B------:R-:W2:Y:S02]  /*03a0*/  LDG.E.STRONG.SYS R9, desc[UR4][R6.64] ;  /* 0x0000000406097981 */ /* 0x000ea4000c1f5900 */
[----:B--2---:R-:W-:-:S05]  /*03b0*/  IADD3 R9, PT, PT, R8, R9, RZ ;  /* 0x0000000908097210 */ /* 0x004fca0007ffe0ff */
[----:B------:R1:W-:Y:S04]  /*03c0*/  STG.E.STRONG.SYS desc[UR4][R6.64], R9 ;  /* 0x0000000906007986 */ /* 0x0003e8000c115904 */
[----:B------:R-:W2:Y:S04]  /*03d0*/  LDG.E.STRONG.SYS R8, desc[UR4][R6.64+0x20] ;  /* 0x0000200406087981 */ /* 0x000ea8000c1f5900 */
[----:B------:R-:W2:Y:S02]  /*03e0*/  LDG.E.STRONG.SYS R11, desc[UR4][R6.64] ;  /* 0x00000004060b7981 */ /* 0x000ea4000c1f5900 */
[----:B--2---:R-:W-:-:S05]  /*03f0*/  IADD3 R11, PT, PT, R8, R11, RZ ;  /* 0x0000000b080b7210 */ /* 0x004fca0007ffe0ff */
[----:B------:R2:W-:Y:S04]  /*0400*/  STG.E.STRONG.SYS desc[UR4][R6.64], R11 ;  /* 0x0000000b06007986 */ /* 0x0005e8000c115904 */
[----:B------:R-:W3:Y:S04]  /*0410*/  LDG.E.STRONG.SYS R8, desc[UR4][R6.64+0x10] ;  /* 0x0000100406087981 */ /* 0x000ee8000c1f5900 */
[----:B------:R-:W3:Y:S02]  /*0420*/  LDG.E.STRONG.SYS R13, desc[UR4][R6.64] ;  /* 0x00000004060d7981 */ /* 0x000ee4000c1f5900 */
[----:B---3--:R-:W-:-:S05]  /*0430*/  IMAD.IADD R13, R8, 0x1, R13 ;  /* 0x00000001080d7824 */ /* 0x008fca00078e020d */
[----:B------:R2:W-:Y:S04]  /*0440*/  STG.E.STRONG.SYS desc[UR4][R6.64], R13 ;  /* 0x0000000d06007986 */ /* 0x0005e8000c115904 */
[----:B0-----:R-:W3:Y:S04]  /*0450*/  LDG.E.STRONG.SYS R5, desc[UR4][R6.64+0x8] ;  /* 0x0000080406057981 */ /* 0x001ee8000c1f5900 */
[----:B------:R-:W3:Y:S02]  /*0460*/  LDG.E.STRONG.SYS R8, desc[UR4][R6.64] ;  /* 0x0000000406087981 */ /* 0x000ee4000c1f5900 */
[----:B---3--:R-:W-:-:S05]  /*0470*/  IADD3 R5, PT, PT, R5, R8, RZ ;  /* 0x0000000805057210 */ /* 0x008fca0007ffe0ff */
[----:B------:R2:W-:Y:S04]  /*0480*/  STG.E.STRONG.SYS desc[UR4][R6.64], R5 ;  /* 0x0000000506007986 */ /* 0x0005e8000c115904 */
[----:B------:R-:W3:Y:S04]  /*0490*/  LDG.E.STRONG.SYS R8, desc[UR4][R6.64+0x4] ;  /* 0x0000040406087981 */ /* 0x000ee8000c1f5900 */
[----:B-1----:R-:W3:Y:S01]  /*04a0*/  LDG.E.STRONG.SYS R9, desc[UR4][R6.64] ;  /* 0x0000000406097981 */ /* 0x002ee2000c1f5900 */
[----:B------:R-:W-:Y:S02]  /*04b0*/  ISETP.NE.AND P0, PT, R4, RZ, PT ;  /* 0x000000ff0400720c */ /* 0x000fe40003f05270 */
[----:B---3--:R-:W-:-:S05]  /*04c0*/  IADD3 R9, PT, PT, R8, R9, RZ ;  /* 0x0000000908097210 */ /* 0x008fca0007ffe0ff */
[----:B------:R2:W-:Y:S06]  /*04d0*/  STG.E.STRONG.SYS desc[UR4][R6.64], R9 ;  /* 0x0000000906007986 */ /* 0x0005ec000c115904 */
[----:B------:R-:W-:Y:S05]  /*04e0*/  @P0 EXIT ;  /* 0x000000000000094d */ /* 0x000fea0003800000 */
[----:B------:R-:W3:Y:S01]  /*04f0*/  LDG.E R3, desc[UR4][R2.64] ;  /* 0x0000000402037981 */ /* 0x000ee2000c1e1900 */
[----:B--2---:R-:W0:Y:S02]  /*0500*/  LDC.64 R4, c[0x0][0x388] ;  /* 0x0000e200ff047b82 */ /* 0x004e240000000a00 */
[----:B0-----:R-:W-:-:S05]  /*0510*/  IMAD.WIDE.U32 R4, R0, 0x4, R4 ;  /* 0x0000000400047825 */ /* 0x001fca00078e0004 */
[----:B---3--:R-:W-:Y:S01]  /*0520*/  STG.E desc[UR4][R4.64], R3 ;  /* 0x0000000304007986 */ /* 0x008fe2000c101904 */
[----:B------:R-:W-:Y:S05]  /*0530*/  EXIT ;  /* 0x000000000000794d */ /* 0x000fea0003800000 */
.L_x_17:
        /* <DEDUP_REMOVED lines=12> */
.L_x_105:


//--------------------- .text._Z20reduceCompleteUnrollILj128EEvPiS0_j --------------------------
	.section	.text._Z20reduceCompleteUnrollILj128EEvPiS0_j,"ax",@progbits
	.align	128
        .global         _Z20reduceCompleteUnrollILj128EEvPiS0_j
        .type           _Z20reduceCompleteUnrollILj128EEvPiS0_j,@function
        .size           _Z20reduceCompleteUnrollILj128EEvPiS0_j,(.L_x_106 - _Z20reduceCompleteUnrollILj128EEvPiS0_j)
        .other          _Z20reduceCompleteUnrollILj128EEvPiS0_j,@"STO_CUDA_ENTRY STV_DEFAULT"
_Z20reduceCompleteUnrollILj128EEvPiS0_j:
.text._Z20reduceCompleteUnrollILj128EEvPiS0_j:
[----:B------:R-:W-:Y:S01]  /*0000*/  LDC R1, c[0x0][0x37c] ;  /* 0x0000df00ff017b82 */ /* 0x000fe20000000800 */
[----:B------:R-:W0:Y:S07]  /*0010*/  S2R R0, SR_CTAID.X ;  /* 0x0000000000007919 */ /* 0x000e2e0000002500 */
[----:B------:R-:W0:Y:S01]  /*0020*/  LDC R10, c[0x0][0x360] ;  /* 0x0000d800ff0a7b82 */ /* 0x000e220000000800 */
[----:B------:R-:W1:Y:S01]  /*0030*/  LDCU UR4, c[0x0][0x390] ;  /* 0x00007200ff0477ac */ /* 0x000e620008000800 */
[----:B------:R-:W-:Y:S01]  /*0040*/  BSSY.RECONVERGENT B0, `(.L_x_18) ;  /* 0x000002a000007945 */ /* 0x000fe20003800200 */
[----:B------:R-:W2:Y:S05]  /*0050*/  S2R R5, SR_TID.X ;  /* 0x0000000000057919 */ /* 0x000eaa0000002100 */
[----:B------:R-:W3:Y:S01]  /*0060*/  LDC.64 R6, c[0x0][0x380] ;  /* 0x0000e000ff067b82 */ /* 0x000ee20000000a00 */
[----:B0-----:R-:W-:Y:S01]  /*0070*/  IMAD R2, R0, R10, RZ ;  /* 0x0000000a00027224 */ /* 0x001fe200078e02ff */
[----:B--2---:R-:W-:-:S04]  /*0080*/  ISETP.GT.U32.AND P1, PT, R5, 0x3f, PT ;  /* 0x0000003f0500780c */ /* 0x004fc80003f24070 */
[----:B------:R-:W-:Y:S02]  /*0090*/  SHF.L.U32 R4, R2, 0x3, RZ ;  /* 0x0000000302047819 */ /* 0x000fe400000006ff */
[----:B------:R-:W-:Y:S02]  /*00a0*/  ISETP.GT.U32.AND P2, PT, R5, 0x1f, PT ;  /* 0x0000001f0500780c */ /* 0x000fe40003f44070 */
[C---:B------:R-:W-:Y:S02]  /*00b0*/  IADD3 R9, PT, PT, R4.reuse, R5, RZ ;  /* 0x0000000504097210 */ /* 0x040fe40007ffe0ff */
[----:B---3--:R-:W-:-:S03]  /*00c0*/  LEA R2, P3, R4, R6, 0x2 ;  /* 0x0000000604027211 */ /* 0x008fc600078610ff */
[----:B------:R-:W-:Y:S01]  /*00d0*/  IMAD R11, R10, 0x7, R9 ;  /* 0x000000070a0b7824 */ /* 0x000fe200078e0209 */
[----:B------:R-:W-:-:S04]  /*00e0*/  LEA.HI.X R3, R4, R7, RZ, 0x2, P3 ;  /* 0x0000000704037211 */ /* 0x000fc800018f14ff */
[----:B-1----:R-:W-:Y:S01]  /*00f0*/  ISETP.GE.U32.AND P0, PT, R11, UR4, PT ;  /* 0x000000040b007c0c */ /* 0x002fe2000bf06070 */
[----:B------:R-:W0:-:S12]  /*0100*/  LDCU.64 UR4, c[0x0][0x358] ;  /* 0x00006b00ff0477ac */ /* 0x000e180008000a00 */
[----:B------:R-:W-:Y:S05]  /*0110*/  @P0 BRA `(.L_x_19) ;  /* 0x0000000000700947 */ /* 0x000fea0003800000 */
[----:B------:R-:W1:Y:S01]  /*0120*/  LDC.64 R6, c[0x0][0x380] ;  /* 0x0000e000ff067b82 */ /* 0x000e620000000a00 */
[----:B------:R-:W-:-:S04]  /*0130*/  IMAD R23, R10, -0x6, R11 ;  /* 0xfffffffa0a177824 */ /* 0x000fc800078e020b */
[----:B------:R-:W-:-:S05]  /*0140*/  IMAD.IADD R21, R23, 0x1, R10 ;  /* 0x0000000117157824 */ /* 0x000fca00078e020a */
[----:B------:R-:W-:-:S05]  /*0150*/  IADD3 R19, PT, PT, R21, R10, RZ ;  /* 0x0000000a15137210 */ /* 0x000fca0007ffe0ff */
[----:B------:R-:W-:-:S05]  /*0160*/  IMAD.IADD R17, R19, 0x1, R10 ;  /* 0x0000000113117824 */ /* 0x000fca00078e020a */
[----:B------:R-:W-:Y:S01]  /*0170*/  IADD3 R13, PT, PT, R17, R10, RZ ;  /* 0x0000000a110d7210 */ /* 0x000fe20007ffe0ff */
[----:B-1----:R-:W-:-:S04]  /*0180*/  IMAD.WIDE.U32 R20, R21, 0x4, R6 ;  /* 0x0000000415147825 */ /* 0x002fc800078e0006 */
[--C-:B------:R-:W-:Y:S02]  /*0190*/  IMAD.WIDE.U32 R22, R23, 0x4, R6.reuse ;  /* 0x0000000417167825 */ /* 0x100fe400078e0006 */
[----:B0-----:R-:W2:Y:S02]  /*01a0*/  LDG.E R21, desc[UR4][R20.64] ;  /* 0x0000000414157981 */ /* 0x001ea4000c1e1900 */
[--C-:B------:R-:W-:Y:S02]  /*01b0*/  IMAD.WIDE.U32 R8, R9, 0x4, R6.reuse ;  /* 0x0000000409087825 */ /* 0x100fe400078e0006 */
[----:B------:R-:W2:Y:S02]  /*01c0*/  LDG.E R4, desc[UR4][R22.64] ;  /* 0x0000000416047981 */ /* 0x000ea4000c1e1900 */
[----:B------:R-:W-:-:S04]  /*01d0*/  IMAD.WIDE.U32 R18, R19, 0x4, R6 ;  /* 0x0000000413127825 */ /* 0x000fc800078e0006 */
[----:B------:R-:W-:Y:S02]  /*01e0*/  IMAD.IADD R15, R13, 0x1, R10 ;  /* 0x000000010d0f7824 */ /* 0x000fe400078e020a */
[--C-:B------:R-:W-:Y:S01]  /*01f0*/  IMAD.WIDE.U32 R16, R17, 0x4, R6.reuse ;  /* 0x0000000411107825 */ /* 0x100fe200078e0006 */
[----:B------:R-:W2:Y:S03]  /*0200*/  LDG.E R10, desc[UR4][R8.64] ;  /* 0x00000004080a7981 */ /* 0x000ea6000c1e1900 */
[--C-:B------:R-:W-:Y:S01]  /*0210*/  IMAD.WIDE.U32 R12, R13, 0x4, R6.reuse ;  /* 0x000000040d0c7825 */ /* 0x100fe200078e0006 */
[----:B------:R-:W3:Y:S03]  /*0220*/  LDG.E R18, desc[UR4][R18.64] ;  /* 0x0000000412127981 */ /* 0x000ee6000c1e1900 */
[--C-:B------:R-:W-:Y:S01]  /*0230*/  IMAD.WIDE.U32 R14, R15, 0x4, R6.reuse ;  /* 0x000000040f0e7825 */ /* 0x100fe200078e0006 */
[----:B------:R-:W3:Y:S03]  /*0240*/  LDG.E R17, desc[UR4][R16.64] ;  /* 0x0000000410117981 */ /* 0x000ee6000c1e1900 */
[----:B------:R-:W-:Y:S01]  /*0250*/  IMAD.WIDE.U32 R6, R11, 0x4, R6 ;  /* 0x000000040b067825 */ /* 0x000fe200078e0006 */
[----:B------:R-:W4:Y:S04]  /*0260*/  LDG.E R12, desc[UR4][R12.64] ;  /* 0x000000040c0c7981 */ /* 0x000f28000c1e1900 */
[----:B------:R-:W4:Y:S04]  /*0270*/  LDG.E R15, desc[UR4][R14.64] ;  /* 0x000000040e0f7981 */ /* 0x000f28000c1e1900 */
[----:B------:R-:W5:Y:S01]  /*0280*/  LDG.E R6, desc[UR4][R6.64] ;  /* 0x0000000406067981 */ /* 0x000f62000c1e1900 */
[----:B--2---:R-:W-:-:S04]  /*0290*/  IADD3 R4, PT, PT, R21, R4, R10 ;  /* 0x0000000415047210 */ /* 0x004fc80007ffe00a */
[----:B---3--:R-:W-:-:S04]  /*02a0*/  IADD3 R4, PT, PT, R17, R4, R18 ;  /* 0x0000000411047210 */ /* 0x008fc80007ffe012 */
[----:B----4-:R-:W-:-:S04]  /*02b0*/  IADD3 R11, PT, PT, R15, R4, R12 ;  /* 0x000000040f0b7210 */ /* 0x010fc80007ffe00c */
[----:B-----5:R-:W-:-:S05]  /*02c0*/  IADD3 R11, PT, PT, R6, R11, RZ ;  /* 0x0000000b060b7210 */ /* 0x020fca0007ffe0ff */
[----:B------:R1:W-:Y:S02]  /*02d0*/  STG.E desc[UR4][R8.64], R11 ;  /* 0x0000000b08007986 */ /* 0x0003e4000c101904 */
.L_x_19:
[----:B0-----:R-:W-:Y:S05]  /*02e0*/  BSYNC.RECONVERGENT B0 ;  /* 0x0000000000007941 */ /* 0x001fea0003800200 */
.L_x_18:
[----:B------:R-:W-:Y:S01]  /*02f0*/  BAR.SYNC.DEFER_BLOCKING 0x0 ;  /* 0x0000000000007b1d */ /* 0x000fe20000010000 */
[----:B------:R-:W-:-:S05]  /*0300*/  IMAD.WIDE.U32 R6, R5, 0x4, R2 ;  /* 0x0000000405067825 */ /* 0x000fca00078e0002 */
[----:B------:R-:W-:Y:S02]  /*0310*/  BSSY.RECONVERGENT B0, `(.L_x_20) ;  /* 0x0000009000007945 */ /* 0x000fe40003800200 */
[----:B------:R-:W-:Y:S08]  /*0320*/  BAR.SYNC.DEFER_BLOCKING 0x0 ;  /* 0x0000000000007b1d */ /* 0x000ff00000010000 */
[----:B------:R-:W-:Y:S08]  /*0330*/  BAR.SYNC.DEFER_BLOCKING 0x0 ;  /* 0x0000000000007b1d */ /* 0x000ff00000010000 */
[----:B------:R-:W-:Y:S06]  /*0340*/  BAR.SYNC.DEFER_BLOCKING 0x0 ;  /* 0x0000000000007b1d */ /* 0x000fec0000010000 */
[----:B------:R-:W-:Y:S05]  /*0350*/  @P1 BRA `(.L_x_21) ;  /* 0x0000000000101947 */ /* 0x000fea0003800000 */
[----:B------:R-:W2:Y:S04]  /*0360*/  LDG.E R4, desc[UR4][R6.64+0x100] ;  /* 0x0001000406047981 */ /* 0x000ea8000c1e1900 */
[----:B-1----:R-:W2:Y:S02]  /*0370*/  LDG.E R9, desc[UR4][R6.64] ;  /* 0x0000000406097981 */ /* 0x002ea4000c1e1900 */
[----:B--2---:R-:W-:-:S05]  /*0380*/  IADD3 R9, PT, PT, R4, R9, RZ ;  /* 0x0000000904097210 */ /* 0x004fca0007ffe0ff */
[----:B------:R0:W-:Y:S02]  /*0390*/  STG.E desc[UR4][R6.64], R9 ;  /* 0x0000000906007986 */ /* 0x0001e4000c101904 */
.L_x_21:
[----:B------:R-:W-:Y:S05]  /*03a0*/  BSYNC.RECONVERGENT B0 ;  /* 0x0000000000007941 */ /* 0x000fea0003800200 */
.L_x_20:
[----:B------:R-:W-:Y:S06]  /*03b0*/  BAR.SYNC.DEFER_BLOCKING 0x0 ;  /* 0x0000000000007b1d */ /* 0x000fec0000010000 */
[----:B------:R-:W-:Y:S05]  /*03c0*/  @P2 EXIT ;  /* 0x000000000000294d */ /* 0x000fea0003800000 */
[----:B------:R-:W2:Y:S04]  /*03d0*/  LDG.E.STRONG.SYS R4, desc[UR4][R6.64+0x80] ;  /* 0x0000800406047981 */ /* 0x000ea8000c1f5900 */
[----:B01----:R-:W2:Y:S02]  /*03e0*/  LDG.E.STRONG.SYS R9, desc[UR4][R6.64] ;  /* 0x0000000406097981 */ /* 0x003ea4000c1f5900 */
        /* <DEDUP_REMOVED lines=14> */
[----:B------:R-:W3:Y:S04]  /*04d0*/  LDG.E.STRONG.SYS R4, desc[UR4][R6.64+0x8] ;  /* 0x0000080406047981 */ /* 0x000ee8000c1f5900 */
[----:B0-----:R-:W3:Y:S02]  /*04e0*/  LDG.E.STRONG.SYS R9, desc[UR4][R6.64] ;  /* 0x0000000406097981 */ /* 0x001ee4000c1f5900 */
        /* <DEDUP_REMOVED lines=9> */
[----:B------:R-:W0:Y:S02]  /*0580*/  LDC.64 R4, c[0x0][0x388] ;  /* 0x0000e200ff047b82 */ /* 0x000e240000000a00 */
[----:B0-----:R-:W-:-:S05]  /*0590*/  IMAD.WIDE.U32 R4, R0, 0x4, R4 ;  /* 0x0000000400047825 */ /* 0x001fca00078e0004 */
[----:B---3--:R-:W-:Y:S01]  /*05a0*/  STG.E desc[UR4][R4.64], R3 ;  /* 0x0000000304007986 */ /* 0x008fe2000c101904 */
[----:B------:R-:W-:Y:S05]  /*05b0*/  EXIT ;  /* 0x000000000000794d */ /* 0x000fea0003800000 */
.L_x_22:
        /* <DEDUP_REMOVED lines=12> */
.L_x_106:


//--------------------- .text._Z20reduceCompleteUnrollILj256EEvPiS0_j --------------------------
	.section	.text._Z20reduceCompleteUnrollILj256EEvPiS0_j,"ax",@progbits
	.align	128
        .global         _Z20reduceCompleteUnrollILj256EEvPiS0_j
        .type           _Z20reduceCompleteUnrollILj256EEvPiS0_j,@function
        .size           _Z20reduceCompleteUnrollILj256EEvPiS0_j,(.L_x_107 - _Z20reduceCompleteUnrollILj256EEvPiS0_j)
        .other          _Z20reduceCompleteUnrollILj256EEvPiS0_j,@"STO_CUDA_ENTRY STV_DEFAULT"
_Z20reduceCompleteUnrollILj256EEvPiS0_j:
.text._Z20reduceCompleteUnrollILj256EEvPiS0_j:
        /* <DEDUP_REMOVED lines=10> */
[C---:B------:R-:W-:Y:S02]  /*00a0*/  ISETP.GT.U32.AND P2, PT, R5.reuse, 0x3f, PT ;  /* 0x0000003f0500780c */ /* 0x040fe40003f44070 */
[C---:B---3--:R-:W-:Y:S01]  /*00b0*/  LEA R2, P4, R4.reuse, R6, 0x2 ;  /* 0x0000000604027211 */ /* 0x048fe200078810ff */
[C---:B------:R-:W-:Y:S01]  /*00c0*/  IMAD.IADD R9, R4.reuse, 0x1, R5 ;  /* 0x0000000104097824 */ /* 0x040fe200078e0205 */
[----:B------:R-:W-:Y:S02]  /*00d0*/  ISETP.GT.U32.AND P3, PT, R5, 0x1f, PT ;  /* 0x0000001f0500780c */ /* 0x000fe40003f64070 */
[----:B------:R-:W-:Y:S01]  /*00e0*/  LEA.HI.X R3, R4, R7, RZ, 0x2, P4 ;  /* 0x0000000704037211 */ /* 0x000fe200020f14ff */
        /* <DEDUP_REMOVED lines=8> */
[----:B------:R-:W-:-:S05]  /*0170*/  IADD3 R17, PT, PT, R19, R10, RZ ;  /* 0x0000000a13117210 */ /* 0x000fca0007ffe0ff */
[----:B------:R-:W-:Y:S02]  /*0180*/  IMAD.IADD R13, R17, 0x1, R10 ;  /* 0x00000001110d7824 */ /* 0x000fe400078e020a */
[----:B-1----:R-:W-:-:S03]  /*0190*/  IMAD.WIDE.U32 R20, R21, 0x4, R6 ;  /* 0x0000000415147825 */ /* 0x002fc600078e0006 */
[----:B------:R-:W-:Y:S01]  /*01a0*/  IADD3 R15, PT, PT, R13, R10, RZ ;  /* 0x0000000a0d0f7210 */ /* 0x000fe20007ffe0ff */
[--C-:B------:R-:W-:Y:S02]  /*01b0*/  IMAD.WIDE.U32 R22, R23, 0x4, R6.reuse ;  /* 0x0000000417167825 */ /* 0x100fe400078e0006 */
[----:B0-----:R-:W2:Y:S02]  /*01c0*/  LDG.E R21, desc[UR4][R20.64] ;  /* 0x0000000414157981 */ /* 0x001ea4000c1e1900 */
        /* <DEDUP_REMOVED lines=16> */
[----:B-----5:R-:W-:-:S05]  /*02d0*/  IMAD.IADD R11, R6, 0x1, R11 ;  /* 0x00000001060b7824 */ /* 0x020fca00078e020b */
[----:B------:R1:W-:Y:S02]  /*02e0*/  STG.E desc[UR4][R8.64], R11 ;  /* 0x0000000b08007986 */ /* 0x0003e4000c101904 */
.L_x_24:
[----:B0-----:R-:W-:Y:S05]  /*02f0*/  BSYNC.RECONVERGENT B0 ;  /* 0x0000000000007941 */ /* 0x001fea0003800200 */
.L_x_23:
[----:B------:R-:W-:Y:S01]  /*0300*/  BAR.SYNC.DEFER_BLOCKING 0x0 ;  /* 0x0000000000007b1d */ /* 0x000fe20000010000 */
[----:B------:R-:W-:-:S05]  /*0310*/  IMAD.WIDE.U32 R6, R5, 0x4, R2 ;  /* 0x0000000405067825 */ /* 0x000fca00078e0002 */
[----:B------:R-:W-:Y:S02]  /*0320*/  BSSY.RECONVERGENT B0, `(.L_x_25) ;  /* 0x0000008000007945 */ /* 0x000fe40003800200 */
[----:B------:R-:W-:Y:S08]  /*0330*/  BAR.SYNC.DEFER_BLOCKING 0x0 ;  /* 0x0000000000007b1d */ /* 0x000ff00000010000 */
[----:B------:R-:W-:Y:S06]  /*0340*/  BAR.SYNC.DEFER_BLOCKING 0x0 ;  /* 0x0000000000007b1d */ /* 0x000fec0000010000 */
[----:B------:R-:W-:Y:S05]  /*0350*/  @P1 BRA `(.L_x_26) ;  /* 0x0000000000101947 */ /* 0x000fea0003800000 */
[----:B------:R-:W2:Y:S04]  /*0360*/  LDG.E R4, desc[UR4][R6.64+0x200] ;  /* 0x0002000406047981 */ /* 0x000ea8000c1e1900 */
[----:B-1----:R-:W2:Y:S02]  /*0370*/  LDG.E R9, desc[UR4][R6.64] ;  /* 0x0000000406097981 */ /* 0x002ea4000c1e1900 */
[----:B--2---:R-:W-:-:S05]  /*0380*/  IADD3 R9, PT, PT, R4, R9, RZ ;  /* 0x0000000904097210 */ /* 0x004fca0007ffe0ff */
[----:B------:R0:W-:Y:S02]  /*0390*/  STG.E desc[UR4][R6.64], R9 ;  /* 0x0000000906007986 */ /* 0x0001e4000c101904 */
.L_x_26:
[----:B------:R-:W-:Y:S05]  /*03a0*/  BSYNC.RECONVERGENT B0 ;  /* 0x0000000000007941 */ /* 0x000fea0003800200 */
.L_x_25:
[----:B------:R-:W-:Y:S06]  /*03b0*/  BAR.SYNC.DEFER_BLOCKING 0x0 ;  /* 0x0000000000007b1d */ /* 0x000fec0000010000 */
[----:B------:R-:W-:Y:S04]  /*03c0*/  BSSY.RECONVERGENT B0, `(.L_x_27) ;  /* 0x0000006000007945 */ /* 0x000fe80003800200 */
[----:B------:R-:W-:Y:S05]  /*03d0*/  @P2 BRA `(.L_x_28) ;  /* 0x0000000000102947 */ /* 0x000fea0003800000 */
[----:B------:R-:W2:Y:S04]  /*03e0*/  LDG.E R4, desc[UR4][R6.64+0x100] ;  /* 0x0001000406047981 */ /* 0x000ea8000c1e1900 */
[----:B01----:R-:W2:Y:S02]  /*03f0*/  LDG.E R9, desc[UR4][R6.64] ;  /* 0x0000000406097981 */ /* 0x003ea4000c1e1900 */
[----:B--2---:R-:W-:-:S05]  /*0400*/  IADD3 R9, PT, PT, R4, R9, RZ ;  /* 0x0000000904097210 */ /* 0x004fca0007ffe0ff */
[----:B------:R2:W-:Y:S02]  /*0410*/  STG.E desc[UR4][R6.64], R9 ;  /* 0x0000000906007986 */ /* 0x0005e4000c101904 */
.L_x_28:
[----:B------:R-:W-:Y:S05]  /*0420*/  BSYNC.RECONVERGENT B0 ;  /* 0x0000000000007941 */ /* 0x000fea0003800200 */
.L_x_27:
[----:B------:R-:W-:Y:S06]  /*0430*/  BAR.SYNC.DEFER_BLOCKING 0x0 ;  /* 0x0000000000007b1d */ /* 0x000fec0000010000 */
[----:B------:R-:W-:Y:S05]  /*0440*/  @P3 EXIT ;  /* 0x000000000000394d */ /* 0x000fea0003800000 */
[----:B------:R-:W3:Y:S04]  /*0450*/  LDG.E.STRONG.SYS R4, desc[UR4][R6.64+0x80] ;  /* 0x0000800406047981 */ /* 0x000ee8000c1f5900 */
[----:B012---:R-:W3:Y:S02]  /*0460*/  LDG.E.STRONG.SYS R9, desc[UR4][R6.64] ;  /* 0x0000000406097981 */ /* 0x007ee4000c1f5900 */
[----:B---3--:R-:W-:-:S05]  /*0470*/  IMAD.IADD R9, R4, 0x1, R9 ;  /* 0x0000000104097824 */ /* 0x008fca00078e0209 */
        /* <DEDUP_REMOVED lines=28> */
.L_x_29:
        /* <DEDUP_REMOVED lines=12> */
.L_x_107:


//--------------------- .text._Z20reduceCompleteUnrollILj512EEvPiS0_j --------------------------
	.section	.text._Z20reduceCompleteUnrollILj512EEvPiS0_j,"ax",@progbits
	.align	128
        .global         _Z20reduceCompleteUnrollILj512EEvPiS0_j
        .type           _Z20reduceCompleteUnrollILj512EEvPiS0_j,@function
        .size           _Z20reduceCompleteUnrollILj512EEvPiS0_j,(.L_x_108 - _Z20reduceCompleteUnrollILj512EEvPiS0_j)
        .other          _Z20reduceCompleteUnrollILj512EEvPiS0_j,@"STO_CUDA_ENTRY STV_DEFAULT"
_Z20reduceCompleteUnrollILj512EEvPiS0_j:
.text._Z20reduceCompleteUnrollILj512EEvPiS0_j:
        /* <DEDUP_REMOVED lines=12> */
[----:B------:R-:W-:Y:S01]  /*00c0*/  IMAD.IADD R9, R4, 0x1, R5 ;  /* 0x0000000104097824 */ /* 0x000fe200078e0205 */
[C---:B------:R-:W-:Y:S02]  /*00d0*/  ISETP.GT.U32.AND P3, PT, R5.reuse, 0x3f, PT ;  /* 0x0000003f0500780c */ /* 0x040fe40003f64070 */
[----:B------:R-:W-:Y:S01]  /*00e0*/  ISETP.GT.U32.AND P4, PT, R5, 0x1f, PT ;  /* 0x0000001f0500780c */ /* 0x000fe20003f84070 */
[----:B------:R-:W-:Y:S01]  /*00f0*/  IMAD R11, R10, 0x7, R9 ;  /* 0x000000070a0b7824 */ /* 0x000fe200078e0209 */
[----:B------:R-:W-:-:S04]  /*0100*/  LEA.HI.X R3, R4, R7, RZ, 0x2, P5 ;  /* 0x0000000704037211 */ /* 0x000fc800028f14ff */
        /* <DEDUP_REMOVED lines=31> */
.L_x_31:
[----:B0-----:R-:W-:Y:S05]  /*0300*/  BSYNC.RECONVERGENT B0 ;  /* 0x0000000000007941 */ /* 0x001fea0003800200 */
.L_x_30:
[----:B------:R-:W-:Y:S01]  /*0310*/  BAR.SYNC.DEFER_BLOCKING 0x0 ;  /* 0x0000000000007b1d */ /* 0x000fe20000010000 */
[----:B------:R-:W-:-:S05]  /*0320*/  IMAD.WIDE.U32 R6, R5, 0x4, R2 ;  /* 0x0000000405067825 */ /* 0x000fca00078e0002 */
[----:B------:R-:W-:Y:S02]  /*0330*/  BSSY.RECONVERGENT B0, `(.L_x_32) ;  /* 0x0000007000007945 */ /* 0x000fe40003800200 */
[----:B------:R-:W-:Y:S06]  /*0340*/  BAR.SYNC.DEFER_BLOCKING 0x0 ;  /* 0x0000000000007b1d */ /* 0x000fec0000010000 */
[----:B------:R-:W-:Y:S05]  /*0350*/  @P1 BRA `(.L_x_33) ;  /* 0x0000000000101947 */ /* 0x000fea0003800000 */
[----:B------:R-:W2:Y:S04]  /*0360*/  LDG.E R4, desc[UR4][R6.64+0x400] ;  /* 0x0004000406047981 */ /* 0x000ea8000c1e1900 */
[----:B-1----:R-:W2:Y:S02]  /*0370*/  LDG.E R9, desc[UR4][R6.64] ;  /* 0x0000000406097981 */ /* 0x002ea4000c1e1900 */
[----:B--2---:R-:W-:-:S05]  /*0380*/  IADD3 R9, PT, PT, R4, R9, RZ ;  /* 0x0000000904097210 */ /* 0x004fca0007ffe0ff */
[----:B------:R0:W-:Y:S02]  /*0390*/  STG.E desc[UR4][R6.64], R9 ;  /* 0x0000000906007986 */ /* 0x0001e4000c101904 */
.L_x_33:
[----:B------:R-:W-:Y:S05]  /*03a0*/  BSYNC.RECONVERGENT B0 ;  /* 0x0000000000007941 */ /* 0x000fea0003800200 */
.L_x_32:
[----:B------:R-:W-:Y:S06]  /*03b0*/  BAR.SYNC.DEFER_BLOCKING 0x0 ;  /* 0x0000000000007b1d */ /* 0x000fec0000010000 */
[----:B------:R-:W-:Y:S04]  /*03c0*/  BSSY.RECONVERGENT B0, `(.L_x_34) ;  /* 0x0000006000007945 */ /* 0x000fe80003800200 */
[----:B------:R-:W-:Y:S05]  /*03d0*/  @P2 BRA `(.L_x_35) ;  /* 0x0000000000102947 */ /* 0x000fea0003800000 */
[----:B------:R-:W2:Y:S04]  /*03e0*/  LDG.E R4, desc[UR4][R6.64+0x200] ;  /* 0x0002000406047981 */ /* 0x000ea8000c1e1900 */
[----:B01----:R-:W2:Y:S02]  /*03f0*/  LDG.E R9, desc[UR4][R6.64] ;  /* 0x0000000406097981 */ /* 0x003ea4000c1e1900 */
[----:B--2---:R-:W-:-:S05]  /*0400*/  IMAD.IADD R9, R4, 0x1, R9 ;  /* 0x0000000104097824 */ /* 0x004fca00078e0209 */
[----:B------:R2:W-:Y:S02]  /*0410*/  STG.E desc[UR4][R6.64], R9 ;  /* 0x0000000906007986 */ /* 0x0005e4000c101904 */
.L_x_35:
[----:B------:R-:W-:Y:S05]  /*0420*/  BSYNC.RECONVERGENT B0 ;  /* 0x0000000000007941 */ /* 0x000fea0003800200 */
.L_x_34:
[----:B------:R-:W-:Y:S06]  /*0430*/  BAR.SYNC.DEFER_BLOCKING 0x0 ;  /* 0x0000000000007b1d */ /* 0x000fec0000010000 */
[----:B------:R-:W-:Y:S04]  /*0440*/  BSSY.RECONVERGENT B0, `(.L_x_36) ;  /* 0x0000006000007945 */ /* 0x000fe80003800200 */
[----:B------:R-:W-:Y:S05]  /*0450*/  @P3 BRA `(.L_x_37) ;  /* 0x0000000000103947 */ /* 0x000fea0003800000 */
[----:B------:R-:W3:Y:S04]  /*0460*/  LDG.E R4, desc[UR4][R6.64+0x100] ;  /* 0x0001000406047981 */ /* 0x000ee8000c1e1900 */
[----:B012---:R-:W3:Y:S02]  /*0470*/  LDG.E R9, desc[UR4][R6.64] ;  /* 0x0000000406097981 */ /* 0x007ee4000c1e1900 */
[----:B---3--:R-:W-:-:S05]  /*0480*/  IADD3 R9, PT, PT, R4, R9, RZ ;  /* 0x0000000904097210 */ /* 0x008fca0007ffe0ff */
[----:B------:R3:W-:Y:S02]  /*0490*/  STG.E desc[UR4][R6.64], R9 ;  /* 0x0000000906007986 */ /* 0x0007e4000c101904 */
.L_x_37:
[----:B------:R-:W-:Y:S05]  /*04a0*/  BSYNC.RECONVERGENT B0 ;  /* 0x0000000000007941 */ /* 0x000fea0003800200 */
.L_x_36:
[----:B------:R-:W-:Y:S06]  /*04b0*/  BAR.SYNC.DEFER_BLOCKING 0x0 ;  /* 0x0000000000007b1d */ /* 0x000fec0000010000 */
[----:B------:R-:W-:Y:S05]  /*04c0*/  @P4 EXIT ;  /* 0x000000000000494d */ /* 0x000fea0003800000 */
[----:B------:R-:W4:Y:S04]  /*04d0*/  LDG.E.STRONG.SYS R4, desc[UR4][R6.64+0x80] ;  /* 0x0000800406047981 */ /* 0x000f28000c1f5900 */
[----:B0123--:R-:W4:Y:S02]  /*04e0*/  LDG.E.STRONG.SYS R9, desc[UR4][R6.64] ;  /* 0x0000000406097981 */ /* 0x00ff24000c1f5900 */
[----:B----4-:R-:W-:-:S05]  /*04f0*/  IMAD.IADD R9, R4, 0x1, R9 ;  /* 0x0000000104097824 */ /* 0x010fca00078e0209 */
        /* <DEDUP_REMOVED lines=28> */
.L_x_38:
        /* <DEDUP_REMOVED lines=12> */
.L_x_108:


//--------------------- .text._Z20reduceCompleteUnrollILj1024EEvPiS0_j --------------------------
	.section	.text._Z20reduceCompleteUnrollILj1024EEvPiS0_j,"ax",@progbits
	.align	128
        .global         _Z20reduceCompleteUnrollILj1024EEvPiS0_j
        .type           _Z20reduceCompleteUnrollILj1024EEvPiS0_j,@function
        .size           _Z20reduceCompleteUnrollILj1024EEvPiS0_j,(.L_x_109 - _Z20reduceCompleteUnrollILj1024EEvPiS0_j)
        .other          _Z20reduceCompleteUnrollILj1024EEvPiS0_j,@"STO_CUDA_ENTRY STV_DEFAULT"
_Z20reduceCompleteUnrollILj1024EEvPiS0_j:
.text._Z20reduceCompleteUnrollILj1024EEvPiS0_j:
        /* <DEDUP_REMOVED lines=14> */
[C---:B------:R-:W-:Y:S01]  /*00e0*/  ISETP.GT.U32.AND P4, PT, R5.reuse, 0x3f, PT ;  /* 0x0000003f0500780c */ /* 0x040fe20003f84070 */
[----:B------:R-:W-:Y:S01]  /*00f0*/  IMAD R11, R10, 0x7, R9 ;  /* 0x000000070a0b7824 */ /* 0x000fe200078e0209 */
[----:B------:R-:W-:-:S02]  /*0100*/  ISETP.GT.U32.AND P5, PT, R5, 0x1f, PT ;  /* 0x0000001f0500780c */ /* 0x000fc40003fa4070 */
[----:B------:R-:W-:Y:S02]  /*0110*/  LEA.HI.X R3, R4, R7, RZ, 0x2, P6 ;  /* 0x0000000704037211 */ /* 0x000fe400030f14ff */
        /* <DEDUP_REMOVED lines=31> */
.L_x_40:
[----:B0-----:R-:W-:Y:S05]  /*0310*/  BSYNC.RECONVERGENT B0 ;  /* 0x0000000000007941 */ /* 0x001fea0003800200 */
.L_x_39:
[----:B------:R-:W-:Y:S01]  /*0320*/  BAR.SYNC.DEFER_BLOCKING 0x0 ;  /* 0x0000000000007b1d */ /* 0x000fe20000010000 */
[----:B------:R-:W-:-:S05]  /*0330*/  IMAD.WIDE.U32 R6, R5, 0x4, R2 ;  /* 0x0000000405067825 */ /* 0x000fca00078e0002 */
[----:B------:R-:W-:Y:S04]  /*0340*/  BSSY.RECONVERGENT B0, `(.L_x_41) ;  /* 0x0000006000007945 */ /* 0x000fe80003800200 */
[----:B------:R-:W-:Y:S05]  /*0350*/  @P1 BRA `(.L_x_42) ;  /* 0x0000000000101947 */ /* 0x000fea0003800000 */
[----:B------:R-:W2:Y:S04]  /*0360*/  LDG.E R4, desc[UR4][R6.64+0x800] ;  /* 0x0008000406047981 */ /* 0x000ea8000c1e1900 */
[----:B-1----:R-:W2:Y:S02]  /*0370*/  LDG.E R9, desc[UR4][R6.64] ;  /* 0x0000000406097981 */ /* 0x002ea4000c1e1900 */
[----:B--2---:R-:W-:-:S05]  /*0380*/  IADD3 R9, PT, PT, R4, R9, RZ ;  /* 0x0000000904097210 */ /* 0x004fca0007ffe0ff */
[----:B------:R0:W-:Y:S02]  /*0390*/  STG.E desc[UR4][R6.64], R9 ;  /* 0x0000000906007986 */ /* 0x0001e4000c101904 */
.L_x_42:
[----:B------:R-:W-:Y:S05]  /*03a0*/  BSYNC.RECONVERGENT B0 ;  /* 0x0000000000007941 */ /* 0x000fea0003800200 */
.L_x_41:
[----:B------:R-:W-:Y:S06]  /*03b0*/  BAR.SYNC.DEFER_BLOCKING 0x0 ;  /* 0x0000000000007b1d */ /* 0x000fec0000010000 */
[----:B------:R-:W-:Y:S04]  /*03c0*/  BSSY.RECONVERGENT B0, `(.L_x_43) ;  /* 0x0000006000007945 */ /* 0x000fe80003800200 */
[----:B------:R-:W-:Y:S05]  /*03d0*/  @P2 BRA `(.L_x_44) ;  /* 0x0000000000102947 */ /* 0x000fea0003800000 */
[----:B------:R-:W2:Y:S04]  /*03e0*/  LDG.E R4, desc[UR4][R6.64+0x400] ;  /* 0x0004000406047981 */ /* 0x000ea8000c1e1900 */
[----:B01----:R-:W2:Y:S02]  /*03f0*/  LDG.E R9, desc[UR4][R6.64] ;  /* 0x0000000406097981 */ /* 0x003ea4000c1e1900 */
[----:B--2---:R-:W-:-:S05]  /*0400*/  IMAD.IADD R9, R4, 0x1, R9 ;  /* 0x0000000104097824 */ /* 0x004fca00078e0209 */
[----:B------:R2:W-:Y:S02]  /*0410*/  STG.E desc[UR4][R6.64], R9 ;  /* 0x0000000906007986 */ /* 0x0005e4000c101904 */
.L_x_44:
[----:B------:R-:W-:Y:S05]  /*0420*/  BSYNC.RECONVERGENT B0 ;  /* 0x0000000000007941 */ /* 0x000fea0003800200 */
.L_x_43:
[----:B------:R-:W-:Y:S06]  /*0430*/  BAR.SYNC.DEFER_BLOCKING 0x0 ;  /* 0x0000000000007b1d */ /* 0x000fec0000010000 */
[----:B------:R-:W-:Y:S04]  /*0440*/  BSSY.RECONVERGENT B0, `(.L_x_45) ;  /* 0x0000006000007945 */ /* 0x000fe80003800200 */
[----:B------:R-:W-:Y:S05]  /*0450*/  @P3 BRA `(.L_x_46) ;  /* 0x0000000000103947 */ /* 0x000fea0003800000 */
[----:B------:R-:W3:Y:S04]  /*0460*/  LDG.E R4, desc[UR4][R6.64+0x200] ;  /* 0x0002000406047981 */ /* 0x000ee8000c1e1900 */
[----:B012---:R-:W3:Y:S02]  /*0470*/  LDG.E R9, desc[UR4][R6.64] ;  /* 0x0000000406097981 */ /* 0x007ee4000c1e1900 */
[----:B---3--:R-:W-:-:S05]  /*0480*/  IADD3 R9, PT, PT, R4, R9, RZ ;  /* 0x0000000904097210 */ /* 0x008fca0007ffe0ff */
[----:B------:R3:W-:Y:S02]  /*0490*/  STG.E desc[UR4][R6.64], R9 ;  /* 0x0000000906007986 */ /* 0x0007e4000c101904 */
.L_x_46:
[----:B------:R-:W-:Y:S05]  /*04a0*/  BSYNC.RECONVERGENT B0 ;  /* 0x0000000000007941 */ /* 0x000fea0003800200 */
.L_x_45:
[----:B------:R-:W-:Y:S06]  /*04b0*/  BAR.SYNC.DEFER_BLOCKING 0x0 ;  /* 0x0000000000007b1d */ /* 0x000fec0000010000 */
[----:B------:R-:W-:Y:S04]  /*04c0*/  BSSY.RECONVERGENT B0, `(.L_x_47) ;  /* 0x0000006000007945 */ /* 0x000fe80003800200 */
[----:B------:R-:W-:Y:S05]  /*04d0*/  @P4 BRA `(.L_x_48) ;  /* 0x0000000000104947 */ /* 0x000fea0003800000 */
[----:B------:R-:W4:Y:S04]  /*04e0*/  LDG.E R4, desc[UR4][R6.64+0x100] ;  /* 0x0001000406047981 */ /* 0x000f28000c1e1900 */
[----:B0123--:R-:W4:Y:S02]  /*04f0*/  LDG.E R9, desc[UR4][R6.64] ;  /* 0x0000000406097981 */ /* 0x00ff24000c1e1900 */
[----:B----4-:R-:W-:-:S05]  /*0500*/  IMAD.IADD R9, R4, 0x1, R9 ;  /* 0x0000000104097824 */ /* 0x010fca00078e0209 */
[----:B------:R4:W-:Y:S02]  /*0510*/  STG.E desc[UR4][R6.64], R9 ;  /* 0x0000000906007986 */ /* 0x0009e4000c101904 */
.L_x_48:
[----:B------:R-:W-:Y:S05]  /*0520*/  BSYNC.RECONVERGENT B0 ;  /* 0x0000000000007941 */ /* 0x000fea0003800200 */
.L_x_47:
[----:B------:R-:W-:Y:S06]  /*0530*/  BAR.SYNC.DEFER_BLOCKING 0x0 ;  /* 0x0000000000007b1d */ /* 0x000fec0000010000 */
[----:B------:R-:W-:Y:S05]  /*0540*/  @P5 EXIT ;  /* 0x000000000000594d */ /* 0x000fea0003800000 */
[----:B------:R-:W5:Y:S04]  /*0550*/  LDG.E.STRONG.SYS R4, desc[UR4][R6.64+0x80] ;  /* 0x0000800406047981 */ /* 0x000f68000c1f5900 */
[----:B01234-:R-:W5:Y:S02]  /*0560*/  LDG.E.STRONG.SYS R9, desc[UR4][R6.64] ;  /* 0x0000000406097981 */ /* 0x01ff64000c1f5900 */
[----:B-----5:R-:W-:-:S05]  /*0570*/  IADD3 R9, PT, PT, R4, R9, RZ ;  /* 0x0000000904097210 */ /* 0x020fca0007ffe0ff */
[----:B------:R0:W-:Y:S04]  /*0580*/  STG.E.STRONG.SYS desc[UR4][R6.64], R9 ;  /* 0x0000000906007986 */ /* 0x0001e8000c115904 */
        /* <DEDUP_REMOVED lines=27> */
.L_x_49:
        /* <DEDUP_REMOVED lines=12> */
.L_x_109:


//--------------------- .text._Z26reduceCompleteUnrollWarps8PiS_j --------------------------
	.section	.text._Z26reduceCompleteUnrollWarps8PiS_j,"ax",@progbits
	.align	128
        .global         _Z26reduceCompleteUnrollWarps8PiS_j
        .type           _Z26reduceCompleteUnrollWarps8PiS_j,@function
        .size           _Z26reduceCompleteUnrollWarps8PiS_j,(.L_x_110 - _Z26reduceCompleteUnrollWarps8PiS_j)
        .other          _Z26reduceCompleteUnrollWarps8PiS_j,@"STO_CUDA_ENTRY STV_DEFAULT"
_Z26reduceCompleteUnrollWarps8PiS_j:
.text._Z26reduceCompleteUnrollWarps8PiS_j:
[----:B------:R-:W-:Y:S01]  /*0000*/  LDC R1, c[0x0][0x37c] ;  /* 0x0000df00ff017b82 */ /* 0x000fe20000000800 */
[----:B------:R-:W0:Y:S07]  /*0010*/  S2R R0, SR_CTAID.X ;  /* 0x0000000000007919 */ /* 0x000e2e0000002500 */
[----:B------:R-:W0:Y:S01]  /*0020*/  LDC R10, c[0x0][0x360] ;  /* 0x0000d800ff0a7b82 */ /* 0x000e220000000800 */
[----:B------:R-:W1:Y:S01]  /*0030*/  LDCU UR4, c[0x0][0x390] ;  /* 0x00007200ff0477ac */ /* 0x000e620008000800 */
[----:B------:R-:W-:Y:S01]  /*0040*/  BSSY.RECONVERGENT B0, `(.L_x_50) ;  /* 0x0000031000007945 */ /* 0x000fe20003800200 */
[----:B------:R-:W2:Y:S05]  /*0050*/  S2R R5, SR_TID.X ;  /* 0x0000000000057919 */ /* 0x000eaa0000002100 */
[----:B------:R-:W3:Y:S01]  /*0060*/  LDC.64 R6, c[0x0][0x380] ;  /* 0x0000e000ff067b82 */ /* 0x000ee20000000a00 */
[----:B0-----:R-:W-:-:S04]  /*0070*/  IMAD R2, R0, R10, RZ ;  /* 0x0000000a00027224 */ /* 0x001fc800078e02ff */
[----:B------:R-:W-:Y:S01]  /*0080*/  IMAD.SHL.U32 R4, R2, 0x8, RZ ;  /* 0x0000000802047824 */ /* 0x000fe200078e00ff */
[C---:B--2---:R-:W-:Y:S02]  /*0090*/  ISETP.GT.U32.AND P1, PT, R5.reuse, 0x1ff, PT ;  /* 0x000001ff0500780c */ /* 0x044fe40003f24070 */
[C---:B------:R-:W-:Y:S01]  /*00a0*/  ISETP.GT.U32.AND P2, PT, R5.reuse, 0xff, PT ;  /* 0x000000ff0500780c */ /* 0x040fe20003f44070 */
[----:B------:R-:W-:Y:S01]  /*00b0*/  IMAD.IADD R9, R4, 0x1, R5 ;  /* 0x0000000104097824 */ /* 0x000fe200078e0205 */
[C---:B------:R-:W-:Y:S02]  /*00c0*/  ISETP.GT.U32.AND P3, PT, R5.reuse, 0x7f, PT ;  /* 0x0000007f0500780c */ /* 0x040fe40003f64070 */
[C---:B------:R-:W-:Y:S01]  /*00d0*/  ISETP.GT.U32.AND P0, PT, R5.reuse, 0x3f, PT ;  /* 0x0000003f0500780c */ /* 0x040fe20003f04070 */
[----:B------:R-:W-:Y:S01]  /*00e0*/  IMAD R11, R10, 0x7, R9 ;  /* 0x000000070a0b7824 */ /* 0x000fe200078e0209 */
[----:B---3--:R-:W-:Y:S02]  /*00f0*/  LEA R2, P6, R4, R6, 0x2 ;  /* 0x0000000604027211 */ /* 0x008fe400078c10ff */
[----:B------:R-:W-:-:S02]  /*0100*/  ISETP.GT.U32.AND P4, PT, R5, 0x1f, PT ;  /* 0x0000001f0500780c */ /* 0x000fc40003f84070 */
[----:B-1----:R-:W-:Y:S01]  /*0110*/  ISETP.GE.U32.AND P5, PT, R11, UR4, PT ;  /* 0x000000040b007c0c */ /* 0x002fe2000bfa6070 */
[----:B------:R-:W0:Y:S01]  /*0120*/  LDCU.64 UR4, c[0x0][0x358] ;  /* 0x00006b00ff0477ac */ /* 0x000e220008000a00 */
[C---:B------:R-:W-:Y:S02]  /*0130*/  ISETP.LT.U32.OR P1, PT, R10.reuse, 0x400, P1 ;  /* 0x000004000a00780c */ /* 0x040fe40000f21470 */
[C---:B------:R-:W-:Y:S02]  /*0140*/  ISETP.LT.U32.OR P2, PT, R10.reuse, 0x200, P2 ;  /* 0x000002000a00780c */ /* 0x040fe40001741470 */
[C---:B------:R-:W-:Y:S02]  /*0150*/  ISETP.LT.U32.OR P3, PT, R10.reuse, 0x100, P3 ;  /* 0x000001000a00780c */ /* 0x040fe40001f61470 */
[----:B------:R-:W-:Y:S02]  /*0160*/  ISETP.LT.U32.OR P0, PT, R10, 0x80, P0 ;  /* 0x000000800a00780c */ /* 0x000fe40000701470 */
[----:B------:R-:W-:-:S03]  /*0170*/  LEA.HI.X R3, R4, R7, RZ, 0x2, P6 ;  /* 0x0000000704037211 */ /* 0x000fc600030f14ff */
[----:B------:R-:W-:Y:S08]  /*0180*/  @P5 BRA `(.L_x_51) ;  /* 0x0000000000705947 */ /* 0x000ff00003800000 */
        /* <DEDUP_REMOVED lines=28> */
.L_x_51:
[----:B0-----:R-:W-:Y:S05]  /*0350*/  BSYNC.RECONVERGENT B0 ;  /* 0x0000000000007941 */ /* 0x001fea0003800200 */
.L_x_50:
        /* <DEDUP_REMOVED lines=8> */
.L_x_53:
[----:B------:R-:W-:Y:S05]  /*03e0*/  BSYNC.RECONVERGENT B0 ;  /* 0x0000000000007941 */ /* 0x000fea0003800200 */
.L_x_52:
[----:B------:R-:W-:Y:S06]  /*03f0*/  BAR.SYNC.DEFER_BLOCKING 0x0 ;  /* 0x0000000000007b1d */ /* 0x000fec0000010000 */
[----:B------:R-:W-:Y:S04]  /*0400*/  BSSY.RECONVERGENT B0, `(.L_x_54) ;  /* 0x0000006000007945 */ /* 0x000fe80003800200 */
[----:B------:R-:W-:Y:S05]  /*0410*/  @P2 BRA `(.L_x_55) ;  /* 0x0000000000102947 */ /* 0x000fea0003800000 */
[----:B------:R-:W2:Y:S04]  /*0420*/  LDG.E R4, desc[UR4][R6.64+0x400] ;  /* 0x0004000406047981 */ /* 0x000ea8000c1e1900 */
[----:B01----:R-:W2:Y:S02]  /*0430*/  LDG.E R9, desc[UR4][R6.64] ;  /* 0x0000000406097981 */ /* 0x003ea4000c1e1900 */
[----:B--2---:R-:W-:-:S05]  /*0440*/  IMAD.IADD R9, R4, 0x1, R9 ;  /* 0x0000000104097824 */ /* 0x004fca00078e0209 */
[----:B------:R2:W-:Y:S02]  /*0450*/  STG.E desc[UR4][R6.64], R9 ;  /* 0x0000000906007986 */ /* 0x0005e4000c101904 */
.L_x_55:
[----:B------:R-:W-:Y:S05]  /*0460*/  BSYNC.RECONVERGENT B0 ;  /* 0x0000000000007941 */ /* 0x000fea0003800200 */
.L_x_54:
[----:B------:R-:W-:Y:S06]  /*0470*/  BAR.SYNC.DEFER_BLOCKING 0x0 ;  /* 0x0000000000007b1d */ /* 0x000fec0000010000 */
[----:B------:R-:W-:Y:S04]  /*0480*/  BSSY.RECONVERGENT B0, `(.L_x_56) ;  /* 0x0000006000007945 */ /* 0x000fe80003800200 */
[----:B------:R-:W-:Y:S05]  /*0490*/  @P3 BRA `(.L_x_57) ;  /* 0x0000000000103947 */ /* 0x000fea0003800000 */
[----:B------:R-:W3:Y:S04]  /*04a0*/  LDG.E R4, desc[UR4][R6.64+0x200] ;  /* 0x0002000406047981 */ /* 0x000ee8000c1e1900 */
[----:B012---:R-:W3:Y:S02]  /*04b0*/  LDG.E R9, desc[UR4][R6.64] ;  /* 0x0000000406097981 */ /* 0x007ee4000c1e1900 */
[----:B---3--:R-:W-:-:S05]  /*04c0*/  IADD3 R9, PT, PT, R4, R9, RZ ;  /* 0x0000000904097210 */ /* 0x008fca0007ffe0ff */
[----:B------:R3:W-:Y:S02]  /*04d0*/  STG.E desc[UR4][R6.64], R9 ;  /* 0x0000000906007986 */ /* 0x0007e4000c101904 */
.L_x_57:
[----:B------:R-:W-:Y:S05]  /*04e0*/  BSYNC.RECONVERGENT B0 ;  /* 0x0000000000007941 */ /* 0x000fea0003800200 */
.L_x_56:
[----:B------:R-:W-:Y:S06]  /*04f0*/  BAR.SYNC.DEFER_BLOCKING 0x0 ;  /* 0x0000000000007b1d */ /* 0x000fec0000010000 */
[----:B------:R-:W-:Y:S04]  /*0500*/  BSSY.RECONVERGENT B0, `(.L_x_58) ;  /* 0x0000006000007945 */ /* 0x000fe80003800200 */
[----:B------:R-:W-:Y:S05]  /*0510*/  @P0 BRA `(.L_x_59) ;  /* 0x0000000000100947 */ /* 0x000fea0003800000 */
[----:B------:R-:W4:Y:S04]  /*0520*/  LDG.E R4, desc[UR4][R6.64+0x100] ;  /* 0x0001000406047981 */ /* 0x000f28000c1e1900 */
[----:B0123--:R-:W4:Y:S02]  /*0530*/  LDG.E R9, desc[UR4][R6.64] ;  /* 0x0000000406097981 */ /* 0x00ff24000c1e1900 */
[----:B----4-:R-:W-:-:S05]  /*0540*/  IMAD.IADD R9, R4, 0x1, R9 ;  /* 0x0000000104097824 */ /* 0x010fca00078e0209 */
[----:B------:R4:W-:Y:S02]  /*0550*/  STG.E desc[UR4][R6.64], R9 ;  /* 0x0000000906007986 */ /* 0x0009e4000c101904 */
.L_x_59:
[----:B------:R-:W-:Y:S05]  /*0560*/  BSYNC.RECONVERGENT B0 ;  /* 0x0000000000007941 */ /* 0x000fea0003800200 */
.L_x_58:
        /* <DEDUP_REMOVED lines=24> */
[----:B------:R-:W-:Y:S01]  /*06f0*/  ISETP.NE.AND P0, PT, R5, RZ, PT ;  /* 0x000000ff0500720c */ /* 0x000fe20003f05270 */
[----:B---3--:R-:W-:-:S05]  /*0700*/  IMAD.IADD R11, R4, 0x1, R11 ;  /* 0x00000001040b7824 */ /* 0x008fca00078e020b */
[----:B------:R2:W-:Y:S07]  /*0710*/  STG.E.STRONG.SYS desc[UR4][R6.64], R11 ;  /* 0x0000000b06007986 */ /* 0x0005ee000c115904 */
[----:B------:R-:W-:Y:S05]  /*0720*/  @P0 EXIT ;  /* 0x000000000000094d */ /* 0x000fea0003800000 */
[----:B------:R-:W3:Y:S01]  /*0730*/  LDG.E R3, desc[UR4][R2.64] ;  /* 0x0000000402037981 */ /* 0x000ee2000c1e1900 */
[----:B------:R-:W0:Y:S02]  /*0740*/  LDC.64 R4, c[0x0][0x388] ;  /* 0x0000e200ff047b82 */ /* 0x000e240000000a00 */
[----:B0-----:R-:W-:-:S05]  /*0750*/  IMAD.WIDE.U32 R4, R0, 0x4, R4 ;  /* 0x0000000400047825 */ /* 0x001fca00078e0004 */
[----:B---3--:R-:W-:Y:S01]  /*0760*/  STG.E desc[UR4][R4.64], R3 ;  /* 0x0000000304007986 */ /* 0x008fe2000c101904 */
[----:B------:R-:W-:Y:S05]  /*0770*/  EXIT ;  /* 0x000000000000794d */ /* 0x000fea0003800000 */
.L_x_60:
        /* <DEDUP_REMOVED lines=16> */
.L_x_110:


//--------------------- .text._Z18reduceUnrollWarps8PiS_j --------------------------
	.section	.text._Z18reduceUnrollWarps8PiS_j,"ax",@progbits
	.align	128
        .global         _Z18reduceUnrollWarps8PiS_j
        .type           _Z18reduceUnrollWarps8PiS_j,@function
        .size           _Z18reduceUnrollWarps8PiS_j,(.L_x_111 - _Z18reduceUnrollWarps8PiS_j)
        .other          _Z18reduceUnrollWarps8PiS_j,@"STO_CUDA_ENTRY STV_DEFAULT"
_Z18reduceUnrollWarps8PiS_j:
.text._Z18reduceUnrollWarps8PiS_j:
[----:B------:R-:W-:Y:S01]  /*0000*/  LDC R1, c[0x0][0x37c] ;  /* 0x0000df00ff017b82 */ /* 0x000fe20000000800 */
[----:B------:R-:W0:Y:S07]  /*0010*/  S2R R15, SR_CTAID.X ;  /* 0x00000000000f7919 */ /* 0x000e2e0000002500 */
[----:B------:R-:W0:Y:S01]  /*0020*/  LDC R14, c[0x0][0x360] ;  /* 0x0000d800ff0e7b82 */ /* 0x000e220000000800 */
[----:B------:R-:W1:Y:S01]  /*0030*/  LDCU UR4, c[0x0][0x390] ;  /* 0x00007200ff0477ac */ /* 0x000e620008000800 */
[----:B------:R-:W-:Y:S01]  /*0040*/  BSSY.RECONVERGENT B0, `(.L_x_61) ;  /* 0x0000026000007945 */ /* 0x000fe20003800200 */
[----:B------:R-:W2:Y:S05]  /*0050*/  S2R R0, SR_TID.X ;  /* 0x0000000000007919 */ /* 0x000eaa0000002100 */
[----:B------:R-:W3:Y:S01]  /*0060*/  LDC.64 R2, c[0x0][0x380] ;  /* 0x0000e000ff027b82 */ /* 0x000ee20000000a00 */
[----:B0-----:R-:W-:-:S05]  /*0070*/  IMAD R17, R15, R14, RZ ;  /* 0x0000000e0f117224 */ /* 0x001fca00078e02ff */
[----:B------:R-:W-:-:S05]  /*0080*/  SHF.L.U32 R17, R17, 0x3, RZ ;  /* 0x0000000311117819 */ /* 0x000fca00000006ff */
[----:B--2---:R-:W-:-:S04]  /*0090*/  IMAD.IADD R5, R17, 0x1, R0 ;  /* 0x0000000111057824 */ /* 0x004fc800078e0200 */
[----:B------:R-:W-:-:S05]  /*00a0*/  IMAD R19, R14, 0x7, R5 ;  /* 0x000000070e137824 */ /* 0x000fca00078e0205 */
[----:B-1----:R-:W-:Y:S01]  /*00b0*/  ISETP.GE.U32.AND P0, PT, R19, UR4, PT ;  /* 0x0000000413007c0c */ /* 0x002fe2000bf06070 */
[----:B------:R-:W0:-:S12]  /*00c0*/  LDCU.64 UR4, c[0x0][0x358] ;  /* 0x00006b00ff0477ac */ /* 0x000e180008000a00 */
[----:B---3--:R-:W-:Y:S05]  /*00d0*/  @P0 BRA `(.L_x_62) ;  /* 0x0000000000700947 */ /* 0x008fea0003800000 */
        /* <DEDUP_REMOVED lines=28> */
.L_x_62:
[----:B0-----:R-:W-:Y:S05]  /*02a0*/  BSYNC.RECONVERGENT B0 ;  /* 0x0000000000007941 */ /* 0x001fea0003800200 */
.L_x_61:
[----:B------:R-:W-:Y:S01]  /*02b0*/  BAR.SYNC.DEFER_BLOCKING 0x0 ;  /* 0x0000000000007b1d */ /* 0x000fe20000010000 */
[----:B------:R-:W-:Y:S02]  /*02c0*/  ISETP.GE.U32.AND P0, PT, R14, 0x42, PT ;  /* 0x000000420e00780c */ /* 0x000fe40003f06070 */
[----:B------:R-:W-:-:S04]  /*02d0*/  LEA R2, P1, R17, R2, 0x2 ;  /* 0x0000000211027211 */ /* 0x000fc800078210ff */
[----:B------:R-:W-:-:S03]  /*02e0*/  LEA.HI.X R3, R17, R3, RZ, 0x2, P1 ;  /* 0x0000000311037211 */ /* 0x000fc600008f14ff */
[----:B-1----:R-:W-:-:S04]  /*02f0*/  IMAD.WIDE.U32 R4, R0, 0x4, R2 ;  /* 0x0000000400047825 */ /* 0x002fc800078e0002 */
[----:B------:R-:W-:Y:S05]  /*0300*/  @!P0 BRA `(.L_x_63) ;  /* 0x0000000000388947 */ /* 0x000fea0003800000 */
.L_x_66:
[----:B------:R-:W-:Y:S01]  /*0310*/  SHF.R.U32.HI R11, RZ, 0x1, R14 ;  /* 0x00000001ff0b7819 */ /* 0x000fe2000001160e */
[----:B------:R-:W-:Y:S03]  /*0320*/  BSSY.RECONVERGENT B0, `(.L_x_64) ;  /* 0x0000008000007945 */ /* 0x000fe60003800200 */
[----:B------:R-:W-:-:S13]  /*0330*/  ISETP.GE.U32.AND P0, PT, R0, R11, PT ;  /* 0x0000000b0000720c */ /* 0x000fda0003f06070 */
[----:B0-----:R-:W-:Y:S05]  /*0340*/  @P0 BRA `(.L_x_65) ;  /* 0x0000000000140947 */ /* 0x001fea0003800000 */
[----:B------:R-:W-:Y:S01]  /*0350*/  IMAD.WIDE.U32 R6, R11, 0x4, R4 ;  /* 0x000000040b067825 */ /* 0x000fe200078e0004 */
[----:B------:R-:W2:Y:S05]  /*0360*/  LDG.E R9, desc[UR4][R4.64] ;  /* 0x0000000404097981 */ /* 0x000eaa000c1e1900 */
[----:B------:R-:W2:Y:S02]  /*0370*/  LDG.E R6, desc[UR4][R6.64] ;  /* 0x0000000406067981 */ /* 0x000ea4000c1e1900 */
[----:B--2---:R-:W-:-:S05]  /*0380*/  IADD3 R9, PT, PT, R6, R9, RZ ;  /* 0x0000000906097210 */ /* 0x004fca0007ffe0ff */
[----:B------:R0:W-:Y:S02]  /*0390*/  STG.E desc[UR4][R4.64], R9 ;  /* 0x0000000904007986 */ /* 0x0001e4000c101904 */
.L_x_65:
[----:B------:R-:W-:Y:S05]  /*03a0*/  BSYNC.RECONVERGENT B0 ;  /* 0x0000000000007941 */ /* 0x000fea0003800200 */
.L_x_64:
[----:B------:R-:W-:Y:S01]  /*03b0*/  BAR.SYNC.DEFER_BLOCKING 0x0 ;  /* 0x0000000000007b1d */ /* 0x000fe20000010000 */
[----:B------:R-:W-:Y:S01]  /*03c0*/  ISETP.GT.U32.AND P0, PT, R14, 0x83, PT ;  /* 0x000000830e00780c */ /* 0x000fe20003f04070 */
[----:B------:R-:W-:-:S12]  /*03d0*/  IMAD.MOV.U32 R14, RZ, RZ, R11 ;  /* 0x000000ffff0e7224 */ /* 0x000fd800078e000b */
[----:B------:R-:W-:Y:S05]  /*03e0*/  @P0 BRA `(.L_x_66) ;  /* 0xfffffffc00c80947 */ /* 0x000fea000383ffff */
.L_x_63:
[----:B------:R-:W-:-:S13]  /*03f0*/  ISETP.GT.U32.AND P0, PT, R0, 0x1f, PT ;  /* 0x0000001f0000780c */ /* 0x000fda0003f04070 */
[----:B------:R-:W-:Y:S05]  /*0400*/  @P0 EXIT ;  /* 0x000000000000094d */ /* 0x000fea0003800000 */
[----:B------:R-:W2:Y:S04]  /*0410*/  LDG.E.STRONG.SYS R6, desc[UR4][R4.64+0x80] ;  /* 0x0000800404067981 */ /* 0x000ea8000c1f5900 */
[----:B------:R-:W2:Y:S02]  /*0420*/  LDG.E.STRONG.SYS R7, desc[UR4][R4.64] ;  /* 0x0000000404077981 */ /* 0x000ea4000c1f5900 */
[----:B--2---:R-:W-:-:S05]  /*0430*/  IADD3 R7, PT, PT, R6, R7, RZ ;  /* 0x0000000706077210 */ /* 0x004fca0007ffe0ff */
[----:B------:R1:W-:Y:S04]  /*0440*/  STG.E.STRONG.SYS desc[UR4][R4.64], R7 ;  /* 0x0000000704007986 */ /* 0x0003e8000c115904 */
[----:B------:R-:W2:Y:S04]  /*0450*/  LDG.E.STRONG.SYS R6, desc[UR4][R4.64+0x40] ;  /* 0x0000400404067981 */ /* 0x000ea8000c1f5900 */
[----:B0-----:R-:W2:Y:S02]  /*0460*/  LDG.E.STRONG.SYS R9, desc[UR4][R4.64] ;  /* 0x0000000404097981 */ /* 0x001ea4000c1f5900 */
        /* <DEDUP_REMOVED lines=11> */
[----:B-1----:R-:W3:Y:S02]  /*0520*/  LDG.E.STRONG.SYS R7, desc[UR4][R4.64] ;  /* 0x0000000404077981 */ /* 0x002ee4000c1f5900 */
[----:B---3--:R-:W-:-:S05]  /*0530*/  IADD3 R7, PT, PT, R6, R7, RZ ;  /* 0x0000000706077210 */ /* 0x008fca0007ffe0ff */
[----:B------:R2:W-:Y:S04]  /*0540*/  STG.E.STRONG.SYS desc[UR4][R4.64], R7 ;  /* 0x0000000704007986 */ /* 0x0005e8000c115904 */
[----:B------:R-:W3:Y:S04]  /*0550*/  LDG.E.STRONG.SYS R6, desc[UR4][R4.64+0x4] ;  /* 0x0000040404067981 */ /* 0x000ee8000c1f5900 */
[----:B0-----:R-:W3:Y:S01]  /*0560*/  LDG.E.STRONG.SYS R9, desc[UR4][R4.64] ;  /* 0x0000000404097981 */ /* 0x001ee2000c1f5900 */
        /* <DEDUP_REMOVED lines=9> */
.L_x_67:
        /* <DEDUP_REMOVED lines=16> */
.L_x_111:


//--------------------- .text._Z16reduceUnrolling8PiS_j --------------------------
	.section	.text._Z16reduceUnrolling8PiS_j,"ax",@progbits
	.align	128
        .global         _Z16reduceUnrolling8PiS_j
        .type           _Z16reduceUnrolling8PiS_j,@function
        .size           _Z16reduceUnrolling8PiS_j,(.L_x_112 - _Z16reduceUnrolling8PiS_j)
        .other          _Z16reduceUnrolling8PiS_j,@"STO_CUDA_ENTRY STV_DEFAULT"
_Z16reduceUnrolling8PiS_j:
.text._Z16reduceUnrolling8PiS_j:
        /* <DEDUP_REMOVED lines=8> */
[----:B------:R-:W-:-:S04]  /*0080*/  SHF.L.U32 R0, R0, 0x3, RZ ;  /* 0x0000000300007819 */ /* 0x000fc800000006ff */
[----:B--2---:R-:W-:-:S05]  /*0090*/  IADD3 R5, PT, PT, R0, R15, RZ ;  /* 0x0000000f00057210 */ /* 0x004fca0007ffe0ff */
[----:B------:R-:W-:-:S05]  /*00a0*/  IMAD R19, R14, 0x7, R5 ;  /* 0x000000070e137824 */ /* 0x000fca00078e0205 */
[----:B-1----:R-:W-:Y:S01]  /*00b0*/  ISETP.GE.U32.AND P0, PT, R19, UR4, PT ;  /* 0x0000000413007c0c */ /* 0x002fe2000bf06070 */
[----:B------:R-:W0:-:S12]  /*00c0*/  LDCU.64 UR4, c[0x0][0x358] ;  /* 0x00006b00ff0477ac */ /* 0x000e180008000a00 */
[----:B---3--:R-:W-:Y:S05]  /*00d0*/  @P0 BRA `(.L_x_69) ;  /* 0x0000000000700947 */ /* 0x008fea0003800000 */
[----:B------:R-:W1:Y:S01]  /*00e0*/  LDC.64 R6, c[0x0][0x380] ;  /* 0x0000e000ff067b82 */ /* 0x000e620000000a00 */
[----:B------:R-:W-:-:S04]  /*00f0*/  IMAD R25, R14, -0x6, R19 ;  /* 0xfffffffa0e197824 */ /* 0x000fc800078e0213 */
[----:B------:R-:W-:-:S05]  /*0100*/  IMAD.IADD R21, R14, 0x1, R25 ;  /* 0x000000010e157824 */ /* 0x000fca00078e0219 */
[----:B------:R-:W-:-:S05]  /*0110*/  IADD3 R23, PT, PT, R14, R21, RZ ;  /* 0x000000150e177210 */ /* 0x000fca0007ffe0ff */
[----:B------:R-:W-:-:S05]  /*0120*/  IMAD.IADD R9, R14, 0x1, R23 ;  /* 0x000000010e097824 */ /* 0x000fca00078e0217 */
[----:B------:R-:W-:Y:S01]  /*0130*/  IADD3 R11, PT, PT, R14, R9, RZ ;  /* 0x000000090e0b7210 */ /* 0x000fe20007ffe0ff */
        /* <DEDUP_REMOVED lines=22> */
.L_x_69:
[----:B0-----:R-:W-:Y:S05]  /*02a0*/  BSYNC.RECONVERGENT B0 ;  /* 0x0000000000007941 */ /* 0x001fea0003800200 */
.L_x_68:
[----:B------:R-:W-:Y:S01]  /*02b0*/  BAR.SYNC.DEFER_BLOCKING 0x0 ;  /* 0x0000000000007b1d */ /* 0x000fe20000010000 */
[----:B------:R-:W-:Y:S02]  /*02c0*/  ISETP.GE.U32.AND P0, PT, R14, 0x2, PT ;  /* 0x000000020e00780c */ /* 0x000fe40003f06070 */
[----:B------:R-:W-:-:S04]  /*02d0*/  LEA R2, P1, R0, R2, 0x2 ;  /* 0x0000000200027211 */ /* 0x000fc800078210ff */
[----:B------:R-:W-:-:S07]  /*02e0*/  LEA.HI.X R3, R0, R3, RZ, 0x2, P1 ;  /* 0x0000000300037211 */ /* 0x000fce00008f14ff */
[----:B------:R-:W-:Y:S05]  /*02f0*/  @!P0 BRA `(.L_x_70) ;  /* 0x00000000003c8947 */ /* 0x000fea0003800000 */
[----:B-1----:R-:W-:-:S07]  /*0300*/  IMAD.WIDE.U32 R4, R15, 0x4, R2 ;  /* 0x000000040f047825 */ /* 0x002fce00078e0002 */
.L_x_73:
        /* <DEDUP_REMOVED lines=9> */
.L_x_72:
[----:B------:R-:W-:Y:S05]  /*03a0*/  BSYNC.RECONVERGENT B0 ;  /* 0x0000000000007941 */ /* 0x000fea0003800200 */
.L_x_71:
[----:B------:R-:W-:Y:S01]  /*03b0*/  BAR.SYNC.DEFER_BLOCKING 0x0 ;  /* 0x0000000000007b1d */ /* 0x000fe20000010000 */
[----:B------:R-:W-:Y:S02]  /*03c0*/  ISETP.GT.U32.AND P0, PT, R14, 0x3, PT ;  /* 0x000000030e00780c */ /* 0x000fe40003f04070 */
[----:B------:R-:W-:-:S11]  /*03d0*/  MOV R14, R0 ;  /* 0x00000000000e7202 */ /* 0x000fd60000000f00 */
[----:B------:R-:W-:Y:S05]  /*03e0*/  @P0 BRA `(.L_x_73) ;  /* 0xfffffffc00c80947 */ /* 0x000fea000383ffff */
.L_x_70:
[----:B------:R-:W-:-:S13]  /*03f0*/  ISETP.NE.AND P0, PT, R15, RZ, PT ;  /* 0x000000ff0f00720c */ /* 0x000fda0003f05270 */
[----:B------:R-:W-:Y:S05]  /*0400*/  @P0 EXIT ;  /* 0x000000000000094d */ /* 0x000fea0003800000 */
[----:B------:R-:W2:Y:S01]  /*0410*/  LDG.E R3, desc[UR4][R2.64] ;  /* 0x0000000402037981 */ /* 0x000ea2000c1e1900 */
[----:B01----:R-:W0:Y:S02]  /*0420*/  LDC.64 R4, c[0x0][0x388] ;  /* 0x0000e200ff047b82 */ /* 0x003e240000000a00 */
[----:B0-----:R-:W-:-:S05]  /*0430*/  IMAD.WIDE.U32 R4, R17, 0x4, R4 ;  /* 0x0000000411047825 */ /* 0x001fca00078e0004 */
[----:B--2---:R-:W-:Y:S01]  /*0440*/  STG.E desc[UR4][R4.64], R3 ;  /* 0x0000000304007986 */ /* 0x004fe2000c101904 */
[----:B------:R-:W-:Y:S05]  /*0450*/  EXIT ;  /* 0x000000000000794d */ /* 0x000fea0003800000 */
.L_x_74:
        /* <DEDUP_REMOVED lines=10> */
.L_x_112:


//--------------------- .text._Z16reduceUnrolling4PiS_j --------------------------
	.section	.text._Z16reduceUnrolling4PiS_j,"ax",@progbits
	.align	128
        .global         _Z16reduceUnrolling4PiS_j
        .type           _Z16reduceUnrolling4PiS_j,@function
        .size           _Z16reduceUnrolling4PiS_j,(.L_x_113 - _Z16reduceUnrolling4PiS_j)
        .other          _Z16reduceUnrolling4PiS_j,@"STO_CUDA_ENTRY STV_DEFAULT"
_Z16reduceUnrolling4PiS_j:
.text._Z16reduceUnrolling4PiS_j:
[----:B------:R-:W-:Y:S01]  /*0000*/  LDC R1, c[0x0][0x37c] ;  /* 0x0000df00ff017b82 */ /* 0x000fe20000000800 */
[----:B------:R-:W0:Y:S07]  /*0010*/  S2R R0, SR_CTAID.X ;  /* 0x0000000000007919 */ /* 0x000e2e0000002500 */
[----:B------:R-:W0:Y:S01]  /*0020*/  LDC R3, c[0x0][0x360] ;  /* 0x0000d800ff037b82 */ /* 0x000e220000000800 */
[----:B------:R-:W1:Y:S01]  /*0030*/  LDCU UR4, c[0x0][0x390] ;  /* 0x00007200ff0477ac */ /* 0x000e620008000800 */
[----:B------:R-:W2:Y:S06]  /*0040*/  S2R R2, SR_TID.X ;  /* 0x0000000000027919 */ /* 0x000eac0000002100 */
[----:B------:R-:W3:Y:S01]  /*0050*/  LDC.64 R16, c[0x0][0x380] ;  /* 0x0000e000ff107b82 */ /* 0x000ee20000000a00 */
[----:B0-----:R-:W-:-:S05]  /*0060*/  IMAD R4, R0, R3, RZ ;  /* 0x0000000300047224 */ /* 0x001fca00078e02ff */
[----:B------:R-:W-:-:S04]  /*0070*/  SHF.L.U32 R13, R4, 0x2, RZ ;  /* 0x00000002040d7819 */ /* 0x000fc800000006ff */
[----:B--2---:R-:W-:-:S05]  /*0080*/  IADD3 R4, PT, PT, R13, R2, RZ ;  /* 0x000000020d047210 */ /* 0x004fca0007ffe0ff */
[----:B------:R-:W-:-:S05]  /*0090*/  IMAD R12, R3, 0x3, R4 ;  /* 0x00000003030c7824 */ /* 0x000fca00078e0204 */
[----:B-1----:R-:W-:Y:S01]  /*00a0*/  ISETP.GE.U32.AND P0, PT, R12, UR4, PT ;  /* 0x000000040c007c0c */ /* 0x002fe2000bf06070 */
[----:B------:R-:W0:-:S12]  /*00b0*/  LDCU.64 UR4, c[0x0][0x358] ;  /* 0x00006b00ff0477ac */ /* 0x000e180008000a00 */
[----:B------:R-:W1:Y:S01]  /*00c0*/  @!P0 LDC.64 R10, c[0x0][0x380] ;  /* 0x0000e000ff0a8b82 */ /* 0x000e620000000a00 */
[----:B------:R-:W-:-:S05]  /*00d0*/  @!P0 IMAD R6, R3, -0x2, R12 ;  /* 0xfffffffe03068824 */ /* 0x000fca00078e020c */
[----:B------:R-:W-:Y:S01]  /*00e0*/  @!P0 IADD3 R9, PT, PT, R3, R6, RZ ;  /* 0x0000000603098210 */ /* 0x000fe20007ffe0ff */
[----:B-1----:R-:W-:-:S04]  /*00f0*/  @!P0 IMAD.WIDE.U32 R6, R6, 0x4, R10 ;  /* 0x0000000406068825 */ /* 0x002fc800078e000a */
[--C-:B------:R-:W-:Y:S02]  /*0100*/  @!P0 IMAD.WIDE.U32 R8, R9, 0x4, R10.reuse ;  /* 0x0000000409088825 */ /* 0x100fe400078e000a */
[----:B0-----:R-:W2:Y:S02]  /*0110*/  @!P0 LDG.E R7, desc[UR4][R6.64] ;  /* 0x0000000406078981 */ /* 0x001ea4000c1e1900 */
[--C-:B------:R-:W-:Y:S02]  /*0120*/  @!P0 IMAD.WIDE.U32 R4, R4, 0x4, R10.reuse ;  /* 0x0000000404048825 */ /* 0x100fe400078e000a */
[----:B------:R-:W2:Y:S02]  /*0130*/  @!P0 LDG.E R8, desc[UR4][R8.64] ;  /* 0x0000000408088981 */ /* 0x000ea4000c1e1900 */
[----:B------:R-:W-:Y:S02]  /*0140*/  @!P0 IMAD.WIDE.U32 R10, R12, 0x4, R10 ;  /* 0x000000040c0a8825 */ /* 0x000fe400078e000a */
[----:B------:R-:W2:Y:S04]  /*0150*/  @!P0 LDG.E R12, desc[UR4][R4.64] ;  /* 0x00000004040c8981 */ /* 0x000ea8000c1e1900 */
[----:B------:R-:W4:Y:S01]  /*0160*/  @!P0 LDG.E R10, desc[UR4][R10.64] ;  /* 0x000000040a0a8981 */ /* 0x000f22000c1e1900 */
[----:B--2---:R-:W-:-:S05]  /*0170*/  @!P0 IADD3 R15, PT, PT, R8, R7, R12 ;  /* 0x00000007080f8210 */ /* 0x004fca0007ffe00c */
[----:B----4-:R-:W-:-:S05]  /*0180*/  @!P0 IMAD.IADD R15, R10, 0x1, R15 ;  /* 0x000000010a0f8824 */ /* 0x010fca00078e020f */
[----:B------:R0:W-:Y:S01]  /*0190*/  @!P0 STG.E desc[UR4][R4.64], R15 ;  /* 0x0000000f04008986 */ /* 0x0001e2000c101904 */
[----:B------:R-:W-:Y:S01]  /*01a0*/  BAR.SYNC.DEFER_BLOCKING 0x0 ;  /* 0x0000000000007b1d */ /* 0x000fe20000010000 */
[----:B------:R-:W-:Y:S02]  /*01b0*/  ISETP.GE.U32.AND P0, PT, R3, 0x2, PT ;  /* 0x000000020300780c */ /* 0x000fe40003f06070 */
[----:B---3--:R-:W-:-:S04]  /*01c0*/  LEA R12, P1, R13, R16, 0x2 ;  /* 0x000000100d0c7211 */ /* 0x008fc800078210ff */
[----:B------:R-:W-:-:S07]  /*01d0*/  LEA.HI.X R13, R13, R17, RZ, 0x2, P1 ;  /* 0x000000110d0d7211 */ /* 0x000fce00008f14ff */
[----:B0-----:R-:W-:Y:S05]  /*01e0*/  @!P0 BRA `(.L_x_75) ;  /* 0x00000000003c8947 */ /* 0x001fea0003800000 */
[----:B------:R-:W-:-:S07]  /*01f0*/  IMAD.WIDE.U32 R4, R2, 0x4, R12 ;  /* 0x0000000402047825 */ /* 0x000fce00078e000c */
.L_x_78:
        /* <DEDUP_REMOVED lines=9> */
.L_x_77:
[----:B------:R-:W-:Y:S05]  /*0290*/  BSYNC.RECONVERGENT B0 ;  /* 0x0000000000007941 */ /* 0x000fea0003800200 */
.L_x_76:
[----:B------:R-:W-:Y:S01]  /*02a0*/  BAR.SYNC.DEFER_BLOCKING 0x0 ;  /* 0x0000000000007b1d */ /* 0x000fe20000010000 */
[----:B------:R-:W-:Y:S01]  /*02b0*/  ISETP.GT.U32.AND P0, PT, R3, 0x3, PT ;  /* 0x000000030300780c */ /* 0x000fe20003f04070 */
[----:B------:R-:W-:-:S12]  /*02c0*/  IMAD.MOV.U32 R3, RZ, RZ, R11 ;  /* 0x000000ffff037224 */ /* 0x000fd800078e000b */
[----:B------:R-:W-:Y:S05]  /*02d0*/  @P0 BRA `(.L_x_78) ;  /* 0xfffffffc00c80947 */ /* 0x000fea000383ffff */
.L_x_75:
[----:B------:R-:W-:-:S13]  /*02e0*/  ISETP.NE.AND P0, PT, R2, RZ, PT ;  /* 0x000000ff0200720c */ /* 0x000fda0003f05270 */
[----:B------:R-:W-:Y:S05]  /*02f0*/  @P0 EXIT ;  /* 0x000000000000094d */ /* 0x000fea0003800000 */
[----:B------:R-:W2:Y:S01]  /*0300*/  LDG.E R13, desc[UR4][R12.64] ;  /* 0x000000040c0d7981 */ /* 0x000ea2000c1e1900 */
[----:B------:R-:W1:Y:S02]  /*0310*/  LDC.64 R2, c[0x0][0x388] ;  /* 0x0000e200ff027b82 */ /* 0x000e640000000a00 */
[----:B-1----:R-:W-:-:S05]  /*0320*/  IMAD.WIDE.U32 R2, R0, 0x4, R2 ;  /* 0x0000000400027825 */ /* 0x002fca00078e0002 */
[----:B--2---:R-:W-:Y:S01]  /*0330*/  STG.E desc[UR4][R2.64], R13 ;  /* 0x0000000d02007986 */ /* 0x004fe2000c101904 */
[----:B------:R-:W-:Y:S05]  /*0340*/  EXIT ;  /* 0x000000000000794d */ /* 0x000fea0003800000 */
.L_x_79:
        /* <DEDUP_REMOVED lines=11> */
.L_x_113:


//--------------------- .text._Z16reduceUnrolling2PiS_j --------------------------
	.section	.text._Z16reduceUnrolling2PiS_j,"ax",@progbits
	.align	128
        .global         _Z16reduceUnrolling2PiS_j
        .type           _Z16reduceUnrolling2PiS_j,@function
        .size           _Z16reduceUnrolling2PiS_j,(.L_x_114 - _Z16reduceUnrolling2PiS_j)
        .other          _Z16reduceUnrolling2PiS_j,@"STO_CUDA_ENTRY STV_DEFAULT"
_Z16reduceUnrolling2PiS_j:
.text._Z16reduceUnrolling2PiS_j:
[----:B------:R-:W-:Y:S01]  /*0000*/  LDC R1, c[0x0][0x37c] ;  /* 0x0000df00ff017b82 */ /* 0x000fe20000000800 */
[----:B------:R-:W0:Y:S01]  /*0010*/  S2R R0, SR_CTAID.X ;  /* 0x0000000000007919 */ /* 0x000e220000002500 */
[----:B------:R-:W0:Y:S06]  /*0020*/  LDCU UR6, c[0x0][0x360] ;  /* 0x00006c00ff0677ac */ /* 0x000e2c0008000800 */
[----:B------:R-:W1:Y:S01]  /*0030*/  LDC.64 R12, c[0x0][0x380] ;  /* 0x0000e000ff0c7b82 */ /* 0x000e620000000a00 */
[----:B------:R-:W2:Y:S01]  /*0040*/  S2R R10, SR_TID.X ;  /* 0x00000000000a7919 */ /* 0x000ea20000002100 */
[----:B------:R-:W3:Y:S01]  /*0050*/  LDCU UR4, c[0x0][0x390] ;  /* 0x00007200ff0477ac */ /* 0x000ee20008000800 */
[----:B0-----:R-:W-:-:S04]  /*0060*/  IMAD R2, R0, UR6, RZ ;  /* 0x0000000600027c24 */ /* 0x001fc8000f8e02ff */
[----:B------:R-:W-:-:S05]  /*0070*/  IMAD.SHL.U32 R7, R2, 0x2, RZ ;  /* 0x0000000202077824 */ /* 0x000fca00078e00ff */
[----:B--2---:R-:W-:-:S05]  /*0080*/  IADD3 R9, PT, PT, R7, R10, RZ ;  /* 0x0000000a07097210 */ /* 0x004fca0007ffe0ff */
[----:B------:R-:W-:-:S05]  /*0090*/  VIADD R3, R9, UR6 ;  /* 0x0000000609037c36 */ /* 0x000fca0008000000 */
[----:B---3--:R-:W-:Y:S01]  /*00a0*/  ISETP.GE.U32.AND P0, PT, R3, UR4, PT ;  /* 0x0000000403007c0c */ /* 0x008fe2000bf06070 */
[----:B------:R-:W0:-:S12]  /*00b0*/  LDCU.64 UR4, c[0x0][0x358] ;  /* 0x00006b00ff0477ac */ /* 0x000e180008000a00 */
[----:B------:R-:W2:Y:S02]  /*00c0*/  @!P0 LDC.64 R4, c[0x0][0x380] ;  /* 0x0000e000ff048b82 */ /* 0x000ea40000000a00 */
[----:B--2---:R-:W-:-:S04]  /*00d0*/  @!P0 IMAD.WIDE.U32 R2, R3, 0x4, R4 ;  /* 0x0000000403028825 */ /* 0x004fc800078e0004 */
[----:B------:R-:W-:Y:S02]  /*00e0*/  @!P0 IMAD.WIDE.U32 R4, R9, 0x4, R4 ;  /* 0x0000000409048825 */ /* 0x000fe400078e0004 */
[----:B0-----:R-:W2:Y:S04]  /*00f0*/  @!P0 LDG.E R2, desc[UR4][R2.64] ;  /* 0x0000000402028981 */ /* 0x001ea8000c1e1900 */
[----:B------:R-:W2:Y:S01]  /*0100*/  @!P0 LDG.E R9, desc[UR4][R4.64] ;  /* 0x0000000404098981 */ /* 0x000ea2000c1e1900 */
[----:B------:R-:W-:Y:S01]  /*0110*/  IMAD.U32 R8, RZ, RZ, UR6 ;  /* 0x00000006ff087e24 */ /* 0x000fe2000f8e00ff */
[----:B-1----:R-:W-:-:S04]  /*0120*/  LEA R6, P1, R7, R12, 0x2 ;  /* 0x0000000c07067211 */ /* 0x002fc800078210ff */
[----:B------:R-:W-:Y:S02]  /*0130*/  LEA.HI.X R7, R7, R13, RZ, 0x2, P1 ;  /* 0x0000000d07077211 */ /* 0x000fe400008f14ff */
[----:B--2---:R-:W-:-:S05]  /*0140*/  @!P0 IADD3 R9, PT, PT, R2, R9, RZ ;  /* 0x0000000902098210 */ /* 0x004fca0007ffe0ff */
[----:B------:R0:W-:Y:S01]  /*0150*/  @!P0 STG.E desc[UR4][R4.64], R9 ;  /* 0x0000000904008986 */ /* 0x0001e2000c101904 */
[----:B------:R-:W-:Y:S01]  /*0160*/  BAR.SYNC.DEFER_BLOCKING 0x0 ;  /* 0x0000000000007b1d */ /* 0x000fe20000010000 */
[----:B------:R-:W-:-:S13]  /*0170*/  ISETP.GE.U32.AND P0, PT, R8, 0x2, PT ;  /* 0x000000020800780c */ /* 0x000fda0003f06070 */
[----:B0-----:R-:W-:Y:S05]  /*0180*/  @!P0 BRA `(.L_x_80) ;  /* 0x00000000003c8947 */ /* 0x001fea0003800000 */
[----:B------:R-:W-:-:S07]  /*0190*/  IMAD.WIDE.U32 R2, R10, 0x4, R6 ;  /* 0x000000040a027825 */ /* 0x000fce00078e0006 */
.L_x_83:
        /* <DEDUP_REMOVED lines=9> */
.L_x_82:
[----:B------:R-:W-:Y:S05]  /*0230*/  BSYNC.RECONVERGENT B0 ;  /* 0x0000000000007941 */ /* 0x000fea0003800200 */
.L_x_81:
[----:B------:R-:W-:Y:S01]  /*0240*/  BAR.SYNC.DEFER_BLOCKING 0x0 ;  /* 0x0000000000007b1d */ /* 0x000fe20000010000 */
[----:B------:R-:W-:Y:S01]  /*0250*/  ISETP.GT.U32.AND P0, PT, R8, 0x3, PT ;  /* 0x000000030800780c */ /* 0x000fe20003f04070 */
[----:B------:R-:W-:-:S12]  /*0260*/  IMAD.MOV.U32 R8, RZ, RZ, R11 ;  /* 0x000000ffff087224 */ /* 0x000fd800078e000b */
[----:B------:R-:W-:Y:S05]  /*0270*/  @P0 BRA `(.L_x_83) ;  /* 0xfffffffc00c80947 */ /* 0x000fea000383ffff */
.L_x_80:
[----:B------:R-:W-:-:S13]  /*0280*/  ISETP.NE.AND P0, PT, R10, RZ, PT ;  /* 0x000000ff0a00720c */ /* 0x000fda0003f05270 */
[----:B------:R-:W-:Y:S05]  /*0290*/  @P0 EXIT ;  /* 0x000000000000094d */ /* 0x000fea0003800000 */
[----:B------:R-:W2:Y:S01]  /*02a0*/  LDG.E R7, desc[UR4][R6.64] ;  /* 0x0000000406077981 */ /* 0x000ea2000c1e1900 */
[----:B0-----:R-:W0:Y:S02]  /*02b0*/  LDC.64 R2, c[0x0][0x388] ;  /* 0x0000e200ff027b82 */ /* 0x001e240000000a00 */
[----:B0-----:R-:W-:-:S05]  /*02c0*/  IMAD.WIDE.U32 R2, R0, 0x4, R2 ;  /* 0x0000000400027825 */ /* 0x001fca00078e0002 */
[----:B--2---:R-:W-:Y:S01]  /*02d0*/  STG.E desc[UR4][R2.64], R7 ;  /* 0x0000000702007986 */ /* 0x004fe2000c101904 */
[----:B------:R-:W-:Y:S05]  /*02e0*/  EXIT ;  /* 0x000000000000794d */ /* 0x000fea0003800000 */
.L_x_84:
        /* <DEDUP_REMOVED lines=9> */
.L_x_114:


//--------------------- .text._Z17reduceInterleavedPiS_j --------------------------
	.section	.text._Z17reduceInterleavedPiS_j,"ax",@progbits
	.align	128
        .global         _Z17reduceInterleavedPiS_j
        .type           _Z17reduceInterleavedPiS_j,@function
        .size           _Z17reduceInterleavedPiS_j,(.L_x_115 - _Z17reduceInterleavedPiS_j)
        .other          _Z17reduceInterleavedPiS_j,@"STO_CUDA_ENTRY STV_DEFAULT"
_Z17reduceInterleavedPiS_j:
.text._Z17reduceInterleavedPiS_j:
[----:B------:R-:W-:Y:S01]  /*0000*/  LDC R1, c[0x0][0x37c] ;  /* 0x0000df00ff017b82 */ /* 0x000fe20000000800 */
[----:B------:R-:W0:Y:S01]  /*0010*/  S2R R11, SR_CTAID.X ;  /* 0x00000000000b7919 */ /* 0x000e220000002500 */
[----:B------:R-:W0:Y:S06]  /*0020*/  LDCU UR4, c[0x0][0x360] ;  /* 0x00006c00ff0477ac */ /* 0x000e2c0008000800 */
[----:B------:R-:W1:Y:S01]  /*0030*/  LDC.64 R2, c[0x0][0x380] ;  /* 0x0000e000ff027b82 */ /* 0x000e620000000a00 */
[----:B------:R-:W2:Y:S01]  /*0040*/  S2R R8, SR_TID.X ;  /* 0x0000000000087919 */ /* 0x000ea20000002100 */
[----:B------:R-:W3:Y:S01]  /*0050*/  LDCU UR5, c[0x0][0x390] ;  /* 0x00007200ff0577ac */ /* 0x000ee20008000800 */
[----:B0-----:R-:W-:-:S04]  /*0060*/  IMAD R5, R11, UR4, RZ ;  /* 0x000000040b057c24 */ /* 0x001fc8000f8e02ff */
[----:B--2---:R-:W-:-:S05]  /*0070*/  IMAD.IADD R0, R5, 0x1, R8 ;  /* 0x0000000105007824 */ /* 0x004fca00078e0208 */
[----:B---3--:R-:W-:Y:S01]  /*0080*/  ISETP.GE.U32.AND P0, PT, R0, UR5, PT ;  /* 0x0000000500007c0c */ /* 0x008fe2000bf06070 */
[----:B------:R-:W-:-:S12]  /*0090*/  IMAD.U32 R0, RZ, RZ, UR4 ;  /* 0x00000004ff007e24 */ /* 0x000fd8000f8e00ff */
[----:B-1----:R-:W-:Y:S05]  /*00a0*/  @P0 EXIT ;  /* 0x000000000000094d */ /* 0x002fea0003800000 */
[----:B------:R-:W-:Y:S01]  /*00b0*/  ISETP.GE.U32.AND P0, PT, R0, 0x2, PT ;  /* 0x000000020000780c */ /* 0x000fe20003f06070 */
[----:B------:R-:W0:Y:S01]  /*00c0*/  LDCU.64 UR4, c[0x0][0x358] ;  /* 0x00006b00ff0477ac */ /* 0x000e220008000a00 */
[----:B------:R-:W-:-:S11]  /*00d0*/  IMAD.WIDE.U32 R2, R5, 0x4, R2 ;  /* 0x0000000405027825 */ /* 0x000fd600078e0002 */
[----:B------:R-:W-:Y:S05]  /*00e0*/  @!P0 BRA `(.L_x_85) ;  /* 0x00000000003c8947 */ /* 0x000fea0003800000 */
[----:B------:R-:W-:-:S07]  /*00f0*/  IMAD.WIDE.U32 R4, R8, 0x4, R2 ;  /* 0x0000000408047825 */ /* 0x000fce00078e0002 */
.L_x_88:
[----:B------:R-:W-:Y:S01]  /*0100*/  SHF.R.U32.HI R13, RZ, 0x1, R0 ;  /* 0x00000001ff0d7819 */ /* 0x000fe20000011600 */
[----:B------:R-:W-:Y:S03]  /*0110*/  BSSY.RECONVERGENT B0, `(.L_x_86) ;  /* 0x0000008000007945 */ /* 0x000fe60003800200 */
[----:B------:R-:W-:-:S13]  /*0120*/  ISETP.GE.U32.AND P0, PT, R8, R13, PT ;  /* 0x0000000d0800720c */ /* 0x000fda0003f06070 */
[----:B-1----:R-:W-:Y:S05]  /*0130*/  @P0 BRA `(.L_x_87) ;  /* 0x0000000000140947 */ /* 0x002fea0003800000 */
[----:B------:R-:W-:Y:S01]  /*0140*/  IMAD.WIDE.U32 R6, R13, 0x4, R4 ;  /* 0x000000040d067825 */ /* 0x000fe200078e0004 */
[----:B0-----:R-:W2:Y:S05]  /*0150*/  LDG.E R9, desc[UR4][R4.64] ;  /* 0x0000000404097981 */ /* 0x001eaa000c1e1900 */
[----:B------:R-:W2:Y:S02]  /*0160*/  LDG.E R6, desc[UR4][R6.64] ;  /* 0x0000000406067981 */ /* 0x000ea4000c1e1900 */
[----:B--2---:R-:W-:-:S05]  /*0170*/  IADD3 R9, PT, PT, R6, R9, RZ ;  /* 0x0000000906097210 */ /* 0x004fca0007ffe0ff */
[----:B------:R1:W-:Y:S02]  /*0180*/  STG.E desc[UR4][R4.64], R9 ;  /* 0x0000000904007986 */ /* 0x0003e4000c101904 */
.L_x_87:
[----:B0-----:R-:W-:Y:S05]  /*0190*/  BSYNC.RECONVERGENT B0 ;  /* 0x0000000000007941 */ /* 0x001fea0003800200 */
.L_x_86:
[----:B------:R-:W-:Y:S01]  /*01a0*/  BAR.SYNC.DEFER_BLOCKING 0x0 ;  /* 0x0000000000007b1d */ /* 0x000fe20000010000 */
[----:B------:R-:W-:Y:S02]  /*01b0*/  ISETP.GT.U32.AND P0, PT, R0, 0x3, PT ;  /* 0x000000030000780c */ /* 0x000fe40003f04070 */
[----:B------:R-:W-:-:S11]  /*01c0*/  MOV R0, R13 ;  /* 0x0000000d00007202 */ /* 0x000fd60000000f00 */
[----:B------:R-:W-:Y:S05]  /*01d0*/  @P0 BRA `(.L_x_88) ;  /* 0xfffffffc00c80947 */ /* 0x000fea000383ffff */
.L_x_85:
[----:B------:R-:W-:-:S13]  /*01e0*/  ISETP.NE.AND P0, PT, R8, RZ, PT ;  /* 0x000000ff0800720c */ /* 0x000fda0003f05270 */
[----:B0-----:R-:W-:Y:S05]  /*01f0*/  @P0 EXIT ;  /* 0x000000000000094d */ /* 0x001fea0003800000 */
[----:B------:R-:W2:Y:S01]  /*0200*/  LDG.E R3, desc[UR4][R2.64] ;  /* 0x0000000402037981 */ /* 0x000ea2000c1e1900 */
[----:B-1----:R-:W0:Y:S02]  /*0210*/  LDC.64 R4, c[0x0][0x388] ;  /* 0x0000e200ff047b82 */ /* 0x002e240000000a00 */
[----:B0-----:R-:W-:-:S05]  /*0220*/  IMAD.WIDE.U32 R4, R11, 0x4, R4 ;  /* 0x000000040b047825 */ /* 0x001fca00078e0004 */
[----:B--2---:R-:W-:Y:S01]  /*0230*/  STG.E desc[UR4][R4.64], R3 ;  /* 0x0000000304007986 */ /* 0x004fe2000c101904 */
[----:B------:R-:W-:Y:S05]  /*0240*/  EXIT ;  /* 0x000000000000794d */ /* 0x000fea0003800000 */
.L_x_89:
        /* <DEDUP_REMOVED lines=11> */
.L_x_115:


//--------------------- .text._Z20reduceNeighboredLessPiS_j --------------------------
	.section	.text._Z20reduceNeighboredLessPiS_j,"ax",@progbits
	.align	128
        .global         _Z20reduceNeighboredLessPiS_j
        .type           _Z20reduceNeighboredLessPiS_j,@function
        .size           _Z20reduceNeighboredLessPiS_j,(.L_x_116 - _Z20reduceNeighboredLessPiS_j)
        .other          _Z20reduceNeighboredLessPiS_j,@"STO_CUDA_ENTRY STV_DEFAULT"
_Z20reduceNeighboredLessPiS_j:
.text._Z20reduceNeighboredLessPiS_j:
[----:B------:R-:W-:Y:S01]  /*0000*/  LDC R1, c[0x0][0x37c] ;  /* 0x0000df00ff017b82 */ /* 0x000fe20000000800 */
[----:B------:R-:W0:Y:S01]  /*0010*/  S2R R11, SR_CTAID.X ;  /* 0x00000000000b7919 */ /* 0x000e220000002500 */
[----:B------:R-:W0:Y:S01]  /*0020*/  LDCU UR6, c[0x0][0x360] ;  /* 0x00006c00ff0677ac */ /* 0x000e220008000800 */
[----:B------:R-:W1:Y:S01]  /*0030*/  S2R R0, SR_TID.X ;  /* 0x0000000000007919 */ /* 0x000e620000002100 */
[----:B------:R-:W2:Y:S01]  /*0040*/  LDCU UR4, c[0x0][0x390] ;  /* 0x00007200ff0477ac */ /* 0x000ea20008000800 */
[----:B0-----:R-:W-:-:S05]  /*0050*/  IMAD R5, R11, UR6, RZ ;  /* 0x000000060b057c24 */ /* 0x001fca000f8e02ff */
[----:B-1----:R-:W-:-:S04]  /*0060*/  IADD3 R2, PT, PT, R5, R0, RZ ;  /* 0x0000000005027210 */ /* 0x002fc80007ffe0ff */
[----:B--2---:R-:W-:Y:S02]  /*0070*/  ISETP.GE.U32.AND P0, PT, R2, UR4, PT ;  /* 0x0000000402007c0c */ /* 0x004fe4000bf06070 */
[----:B------:R-:W0:Y:S11]  /*0080*/  LDC.64 R2, c[0x0][0x380] ;  /* 0x0000e000ff027b82 */ /* 0x000e360000000a00 */
[----:B------:R-:W-:Y:S05]  /*0090*/  @P0 EXIT ;  /* 0x000000000000094d */ /* 0x000fea0003800000 */
[----:B------:R-:W-:Y:S01]  /*00a0*/  UISETP.GE.U32.AND UP0, UPT, UR6, 0x2, UPT ;  /* 0x000000020600788c */ /* 0x000fe2000bf06070 */
[----:B0-----:R-:W-:Y:S01]  /*00b0*/  IMAD.WIDE.U32 R2, R5, 0x4, R2 ;  /* 0x0000000405027825 */ /* 0x001fe200078e0002 */
[----:B------:R-:W0:Y:S07]  /*00c0*/  LDCU.64 UR8, c[0x0][0x358] ;  /* 0x00006b00ff0877ac */ /* 0x000e2e0008000a00 */
[----:B------:R-:W-:Y:S05]  /*00d0*/  BRA.U !UP0, `(.L_x_90) ;  /* 0x0000000108487547 */ /* 0x000fea000b800000 */
[----:B------:R-:W-:-:S05]  /*00e0*/  UMOV UR4, 0x1 ;  /* 0x0000000100047882 */ /* 0x000fca0000000000 */
.L_x_93:
[----:B------:R-:W-:Y:S01]  /*00f0*/  USHF.L.U32 UR5, UR4, 0x1, URZ ;  /* 0x0000000104057899 */ /* 0x000fe200080006ff */
[----:B------:R-:W-:Y:S05]  /*0100*/  BSSY.RECONVERGENT B0, `(.L_x_91) ;  /* 0x000000b000007945 */ /* 0x000fea0003800200 */
[----:B-1----:R-:W-:-:S05]  /*0110*/  IMAD R7, R0, UR5, RZ ;  /* 0x0000000500077c24 */ /* 0x002fca000f8e02ff */
[----:B------:R-:W-:-:S13]  /*0120*/  ISETP.GE.U32.AND P0, PT, R7, UR6, PT ;  /* 0x0000000607007c0c */ /* 0x000fda000bf06070 */
[----:B------:R-:W-:Y:S05]  /*0130*/  @P0 BRA `(.L_x_92) ;  /* 0x00000000001c0947 */ /* 0x000fea0003800000 */
[C---:B------:R-:W-:Y:S01]  /*0140*/  IADD3 R5, PT, PT, R7.reuse, UR4, RZ ;  /* 0x0000000407057c10 */ /* 0x040fe2000fffe0ff */
[----:B------:R-:W-:-:S04]  /*0150*/  IMAD.WIDE.U32 R6, R7, 0x4, R2 ;  /* 0x0000000407067825 */ /* 0x000fc800078e0002 */
[----:B------:R-:W-:Y:S01]  /*0160*/  IMAD.WIDE.U32 R4, R5, 0x4, R2 ;  /* 0x0000000405047825 */ /* 0x000fe200078e0002 */
[----:B0-----:R-:W2:Y:S05]  /*0170*/  LDG.E R9, desc[UR8][R6.64] ;  /* 0x0000000806097981 */ /* 0x001eaa000c1e1900 */
[----:B------:R-:W2:Y:S02]  /*0180*/  LDG.E R4, desc[UR8][R4.64] ;  /* 0x0000000804047981 */ /* 0x000ea4000c1e1900 */
[----:B--2---:R-:W-:-:S05]  /*0190*/  IADD3 R9, PT, PT, R4, R9, RZ ;  /* 0x0000000904097210 */ /* 0x004fca0007ffe0ff */
[----:B------:R1:W-:Y:S02]  /*01a0*/  STG.E desc[UR8][R6.64], R9 ;  /* 0x0000000906007986 */ /* 0x0003e4000c101908 */
.L_x_92:
[----:B0-----:R-:W-:Y:S05]  /*01b0*/  BSYNC.RECONVERGENT B0 ;  /* 0x0000000000007941 */ /* 0x001fea0003800200 */
.L_x_91:
[----:B------:R-:W-:Y:S01]  /*01c0*/  BAR.SYNC.DEFER_BLOCKING 0x0 ;  /* 0x0000000000007b1d */ /* 0x000fe20000010000 */
[----:B------:R-:W-:-:S05]  /*01d0*/  UISETP.GE.U32.AND UP0, UPT, UR5, UR6, UPT ;  /* 0x000000060500728c */ /* 0x000fca000bf06070 */
[----:B------:R-:W-:-:S04]  /*01e0*/  UMOV UR4, UR5 ;  /* 0x0000000500047c82 */ /* 0x000fc80008000000 */
[----:B------:R-:W-:Y:S05]  /*01f0*/  BRA.U !UP0, `(.L_x_93) ;  /* 0xfffffffd08bc7547 */ /* 0x000fea000b83ffff */
.L_x_90:
[----:B------:R-:W-:-:S13]  /*0200*/  ISETP.NE.AND P0, PT, R0, RZ, PT ;  /* 0x000000ff0000720c */ /* 0x000fda0003f05270 */
[----:B0-----:R-:W-:Y:S05]  /*0210*/  @P0 EXIT ;  /* 0x000000000000094d */ /* 0x001fea0003800000 */
[----:B------:R-:W2:Y:S01]  /*0220*/  LDG.E R3, desc[UR8][R2.64] ;  /* 0x0000000802037981 */ /* 0x000ea2000c1e1900 */
[----:B------:R-:W0:Y:S02]  /*0230*/  LDC.64 R4, c[0x0][0x388] ;  /* 0x0000e200ff047b82 */ /* 0x000e240000000a00 */
[----:B0-----:R-:W-:-:S05]  /*0240*/  IMAD.WIDE.U32 R4, R11, 0x4, R4 ;  /* 0x000000040b047825 */ /* 0x001fca00078e0004 */
[----:B--2---:R-:W-:Y:S01]  /*0250*/  STG.E desc[UR8][R4.64], R3 ;  /* 0x0000000304007986 */ /* 0x004fe2000c101908 */
[----:B------:R-:W-:Y:S05]  /*0260*/  EXIT ;  /* 0x000000000000794d */ /* 0x000fea0003800000 */
.L_x_94:
        /* <DEDUP_REMOVED lines=9> */
.L_x_116:


//--------------------- .text._Z16reduceNeighboredPiS_j --------------------------
	.section	.text._Z16reduceNeighboredPiS_j,"ax",@progbits
	.align	128
        .global         _Z16reduceNeighboredPiS_j
        .type           _Z16reduceNeighboredPiS_j,@function
        .size           _Z16reduceNeighboredPiS_j,(.L_x_117 - _Z16reduceNeighboredPiS_j)
        .other          _Z16reduceNeighboredPiS_j,@"STO_CUDA_ENTRY STV_DEFAULT"
_Z16reduceNeighboredPiS_j:
.text._Z16reduceNeighboredPiS_j:
[----:B------:R-:W-:Y:S01]  /*0000*/  LDC R1, c[0x0][0x37c] ;  /* 0x0000df00ff017b82 */ /* 0x000fe20000000800 */
[----:B------:R-:W0:Y:S01]  /*0010*/  S2R R11, SR_TID.X ;  /* 0x00000000000b7919 */ /* 0x000e220000002100 */
[----:B------:R-:W0:Y:S02]  /*0020*/  LDCU UR4, c[0x0][0x390] ;  /* 0x00007200ff0477ac */ /* 0x000e240008000800 */
[----:B0-----:R-:W-:Y:S01]  /*0030*/  ISETP.GE.U32.AND P0, PT, R11, UR4, PT ;  /* 0x000000040b007c0c */ /* 0x001fe2000bf06070 */
[----:B------:R-:W0:-:S12]  /*0040*/  LDCU UR4, c[0x0][0x360] ;  /* 0x00006c00ff0477ac */ /* 0x000e180008000800 */
[----:B0-----:R-:W-:Y:S05]  /*0050*/  @P0 EXIT ;  /* 0x000000000000094d */ /* 0x001fea0003800000 */
[----:B------:R-:W0:Y:S01]  /*0060*/  S2R R13, SR_CTAID.X ;  /* 0x00000000000d7919 */ /* 0x000e220000002500 */
[----:B------:R-:W1:Y:S01]  /*0070*/  LDC.64 R2, c[0x0][0x380] ;  /* 0x0000e000ff027b82 */ /* 0x000e620000000a00 */
[----:B------:R-:W-:Y:S01]  /*0080*/  UISETP.GE.U32.AND UP0, UPT, UR4, 0x2, UPT ;  /* 0x000000020400788c */ /* 0x000fe2000bf06070 */
[----:B------:R-:W2:Y:S01]  /*0090*/  LDCU.64 UR6, c[0x0][0x358] ;  /* 0x00006b00ff0677ac */ /* 0x000ea20008000a00 */
[----:B0-----:R-:W-:-:S04]  /*00a0*/  IMAD R5, R13, UR4, RZ ;  /* 0x000000040d057c24 */ /* 0x001fc8000f8e02ff */
[----:B-1----:R-:W-:-:S03]  /*00b0*/  IMAD.WIDE.U32 R2, R5, 0x4, R2 ;  /* 0x0000000405027825 */ /* 0x002fc600078e0002 */
[----:B--2---:R-:W-:Y:S05]  /*00c0*/  BRA.U !UP0, `(.L_x_95) ;  /* 0x0000000108447547 */ /* 0x004fea000b800000 */
[----:B------:R-:W-:Y:S02]  /*00d0*/  HFMA2 R7, -RZ, RZ, 0, 5.9604644775390625e-08 ;  /* 0x00000001ff077431 */ /* 0x000fe400000001ff */
[----:B------:R-:W-:-:S07]  /*00e0*/  IMAD.WIDE.U32 R4, R11, 0x4, R2 ;  /* 0x000000040b047825 */ /* 0x000fce00078e0002 */
.L_x_98:
[----:B------:R-:W-:Y:S01]  /*00f0*/  SHF.L.U32 R8, R7, 0x1, RZ ;  /* 0x0000000107087819 */ /* 0x000fe200000006ff */
[----:B------:R-:W-:Y:S04]  /*0100*/  BSSY.RECONVERGENT B0, `(.L_x_96) ;  /* 0x0000009000007945 */ /* 0x000fe80003800200 */
[----:B------:R-:W-:-:S05]  /*0110*/  VIADD R0, R8, 0xffffffff ;  /* 0xffffffff08007836 */ /* 0x000fca0000000000 */
[----:B------:R-:W-:-:S13]  /*0120*/  LOP3.LUT P0, RZ, R0, R11, RZ, 0xc0, !PT ;  /* 0x0000000b00ff7212 */ /* 0x000fda000780c0ff */
[----:B0-----:R-:W-:Y:S05]  /*0130*/  @P0 BRA `(.L_x_97) ;  /* 0x0000000000140947 */ /* 0x001fea0003800000 */
[----:B------:R-:W-:Y:S01]  /*0140*/  IMAD.WIDE R6, R7, 0x4, R4 ;  /* 0x0000000407067825 */ /* 0x000fe200078e0204 */
[----:B------:R-:W2:Y:S05]  /*0150*/  LDG.E R9, desc[UR6][R4.64] ;  /* 0x0000000604097981 */ /* 0x000eaa000c1e1900 */
[----:B------:R-:W2:Y:S02]  /*0160*/  LDG.E R6, desc[UR6][R6.64] ;  /* 0x0000000606067981 */ /* 0x000ea4000c1e1900 */
[----:B--2---:R-:W-:-:S05]  /*0170*/  IADD3 R9, PT, PT, R6, R9, RZ ;  /* 0x0000000906097210 */ /* 0x004fca0007ffe0ff */
[----:B------:R0:W-:Y:S02]  /*0180*/  STG.E desc[UR6][R4.64], R9 ;  /* 0x0000000904007986 */ /* 0x0001e4000c101906 */
.L_x_97:
[----:B------:R-:W-:Y:S05]  /*0190*/  BSYNC.RECONVERGENT B0 ;  /* 0x0000000000007941 */ /* 0x000fea0003800200 */
.L_x_96:
[----:B------:R-:W-:Y:S01]  /*01a0*/  BAR.SYNC.DEFER_BLOCKING 0x0 ;  /* 0x0000000000007b1d */ /* 0x000fe20000010000 */
[----:B------:R-:W-:Y:S01]  /*01b0*/  ISETP.GE.U32.AND P0, PT, R8, UR4, PT ;  /* 0x0000000408007c0c */ /* 0x000fe2000bf06070 */
[----:B------:R-:W-:-:S12]  /*01c0*/  IMAD.MOV.U32 R7, RZ, RZ, R8 ;  /* 0x000000ffff077224 */ /* 0x000fd800078e0008 */
[----:B------:R-:W-:Y:S05]  /*01d0*/  @!P0 BRA `(.L_x_98) ;  /* 0xfffffffc00c48947 */ /* 0x000fea000383ffff */
.L_x_95:
[----:B------:R-:W-:-:S13]  /*01e0*/  ISETP.NE.AND P0, PT, R11, RZ, PT ;  /* 0x000000ff0b00720c */ /* 0x000fda0003f05270 */
[----:B------:R-:W-:Y:S05]  /*01f0*/  @P0 EXIT ;  /* 0x000000000000094d */ /* 0x000fea0003800000 */
[----:B------:R-:W2:Y:S01]  /*0200*/  LDG.E R3, desc[UR6][R2.64] ;  /* 0x0000000602037981 */ /* 0x000ea2000c1e1900 */
[----:B0-----:R-:W0:Y:S02]  /*0210*/  LDC.64 R4, c[0x0][0x388] ;  /* 0x0000e200ff047b82 */ /* 0x001e240000000a00 */
[----:B0-----:R-:W-:-:S05]  /*0220*/  IMAD.WIDE.U32 R4, R13, 0x4, R4 ;  /* 0x000000040d047825 */ /* 0x001fca00078e0004 */
[----:B--2---:R-:W-:Y:S01]  /*0230*/  STG.E desc[UR6][R4.64], R3 ;  /* 0x0000000304007986 */ /* 0x004fe2000c101906 */
[----:B------:R-:W-:Y:S05]  /*0240*/  EXIT ;  /* 0x000000000000794d */ /* 0x000fea0003800000 */
.L_x_99:
        /* <DEDUP_REMOVED lines=11> */
.L_x_117:


//--------------------- .nv.shared._Z26reduceCompleteUnrollSharedILj64EEvPiS0_j --------------------------
	.section	.nv.shared._Z26reduceCompleteUnrollSharedILj64EEvPiS0_j,"aw",@nobits
	.sectionflags	@""
	.align	4
.nv.shared._Z26reduceCompleteUnrollSharedILj64EEvPiS0_j:
	.zero		1280


//--------------------- .nv.shared.reserved.0     --------------------------
	.section	.nv.shared.reserved.0,"aw",@nobits
	.weak		__nv_reservedSMEM_offset_0_alias
	.size		__nv_reservedSMEM_offset_0_alias, 0, 64
	.other		__nv_reservedSMEM_offset_0_alias,@"STO_CUDA_RESERVED_SHARED STV_DEFAULT"
__nv_reservedSMEM_offset_0_alias:
	.zero		0
	.zero		64


//--------------------- .nv.shared._Z26reduceCompleteUnrollSharedILj128EEvPiS0_j --------------------------
	.section	.nv.shared._Z26reduceCompleteUnrollSharedILj128EEvPiS0_j,"aw",@nobits
	.sectionflags	@""
	.align	4
.nv.shared._Z26reduceCompleteUnrollSharedILj128EEvPiS0_j:
	.zero		1536


//--------------------- .nv.shared._Z26reduceCompleteUnrollSharedILj256EEvPiS0_j --------------------------
	.section	.nv.shared._Z26reduceCompleteUnrollSharedILj256EEvPiS0_j,"aw",@nobits
	.sectionflags	@""
	.align	4
.nv.shared._Z26reduceCompleteUnrollSharedILj256EEvPiS0_j:
	.zero		2048


//--------------------- .nv.shared._Z26reduceCompleteUnrollSharedILj512EEvPiS0_j --------------------------
	.section	.nv.shared._Z26reduceCompleteUnrollSharedILj512EEvPiS0_j,"aw",@nobits
	.sectionflags	@""
	.align	4
.nv.shared._Z26reduceCompleteUnrollSharedILj512EEvPiS0_j:
	.zero		3072


//--------------------- .nv.shared._Z26reduceCompleteUnrollSharedILj1024EEvPiS0_j --------------------------
	.section	.nv.shared._Z26reduceCompleteUnrollSharedILj1024EEvPiS0_j,"aw",@nobits
	.sectionflags	@""
	.align	4
.nv.shared._Z26reduceCompleteUnrollSharedILj1024EEvPiS0_j:
	.zero		5120


//--------------------- .nv.constant0._Z26reduceCompleteUnrollSharedILj64EEvPiS0_j --------------------------
	.section	.nv.constant0._Z26reduceCompleteUnrollSharedILj64EEvPiS0_j,"a",@progbits
	.sectionflags	@""
	.align	4
.nv.constant0._Z26reduceCompleteUnrollSharedILj64EEvPiS0_j:
	.zero		916


//--------------------- .nv.constant0._Z26reduceCompleteUnrollSharedILj128EEvPiS0_j --------------------------
	.section	.nv.constant0._Z26reduceCompleteUnrollSharedILj128EEvPiS0_j,"a",@progbits
	.sectionflags	@""
	.align	4
.nv.constant0._Z26reduceCompleteUnrollSharedILj128EEvPiS0_j:
	.zero		916


//--------------------- .nv.constant0._Z26reduceCompleteUnrollSharedILj256EEvPiS0_j --------------------------
	.section	.nv.constant0._Z26reduceCompleteUnrollSharedILj256EEvPiS0_j,"a",@progbits
	.sectionflags	@""
	.align	4
.nv.constant0._Z26reduceCompleteUnrollSharedILj256EEvPiS0_j:
	.zero		916


//--------------------- .nv.constant0._Z26reduceCompleteUnrollSharedILj512EEvPiS0_j --------------------------
	.section	.nv.constant0._Z26reduceCompleteUnrollSharedILj512EEvPiS0_j,"a",@progbits
	.sectionflags	@""
	.align	4
.nv.constant0._Z26reduceCompleteUnrollSharedILj512EEvPiS0_j:
	.zero		916


//--------------------- .nv.constant0._Z26reduceCompleteUnrollSharedILj1024EEvPiS0_j --------------------------
	.section	.nv.constant0._Z26reduceCompleteUnrollSharedILj1024EEvPiS0_j,"a",@progbits
	.sectionflags	@""
	.align	4
.nv.constant0._Z26reduceCompleteUnrollSharedILj1024EEvPiS0_j:
	.zero		916


//--------------------- .nv.constant0._Z20reduceCompleteUnrollILj64EEvPiS0_j --------------------------
	.section	.nv.constant0._Z20reduceCompleteUnrollILj64EEvPiS0_j,"a",@progbits
	.sectionflags	@""
	.align	4
.nv.constant0._Z20reduceCompleteUnrollILj64EEvPiS0_j:
	.zero		916


//--------------------- .nv.constant0._Z20reduceCompleteUnrollILj128EEvPiS0_j --------------------------
	.section	.nv.constant0._Z20reduceCompleteUnrollILj128EEvPiS0_j,"a",@progbits
	.sectionflags	@""
	.align	4
.nv.constant0._Z20reduceCompleteUnrollILj128EEvPiS0_j:
	.zero		916


//--------------------- .nv.constant0._Z20reduceCompleteUnrollILj256EEvPiS0_j --------------------------
	.section	.nv.constant0._Z20reduceCompleteUnrollILj256EEvPiS0_j,"a",@progbits
	.sectionflags	@""
	.align	4
.nv.constant0._Z20reduceCompleteUnrollILj256EEvPiS0_j:
	.zero		916


//--------------------- .nv.constant0._Z20reduceCompleteUnrollILj512EEvPiS0_j --------------------------
	.section	.nv.constant0._Z20reduceCompleteUnrollILj512EEvPiS0_j,"a",@progbits
	.sectionflags	@""
	.align	4
.nv.constant0._Z20reduceCompleteUnrollILj512EEvPiS0_j:
	.zero		916


//--------------------- .nv.constant0._Z20reduceCompleteUnrollILj1024EEvPiS0_j --------------------------
	.section	.nv.constant0._Z20reduceCompleteUnrollILj1024EEvPiS0_j,"a",@progbits
	.sectionflags	@""
	.align	4
.nv.constant0._Z20reduceCompleteUnrollILj1024EEvPiS0_j:
	.zero		916


//--------------------- .nv.constant0._Z26reduceCompleteUnrollWarps8PiS_j --------------------------
	.section	.nv.constant0._Z26reduceCompleteUnrollWarps8PiS_j,"a",@progbits
	.sectionflags	@""
	.align	4
.nv.constant0._Z26reduceCompleteUnrollWarps8PiS_j:
	.zero		916


//--------------------- .nv.constant0._Z18reduceUnrollWarps8PiS_j --------------------------
	.section	.nv.constant0._Z18reduceUnrollWarps8PiS_j,"a",@progbits
	.sectionflags	@""
	.align	4
.nv.constant0._Z18reduceUnrollWarps8PiS_j:
	.zero		916


//--------------------- .nv.constant0._Z16reduceUnrolling8PiS_j --------------------------
	.section	.nv.constant0._Z16reduceUnrolling8PiS_j,"a",@progbits
	.sectionflags	@""
	.align	4
.nv.constant0._Z16reduceUnrolling8PiS_j:
	.zero		916


//--------------------- .nv.constant0._Z16reduceUnrolling4PiS_j --------------------------
	.section	.nv.constant0._Z16reduceUnrolling4PiS_j,"a",@progbits
	.sectionflags	@""
	.align	4
.nv.constant0._Z16reduceUnrolling4PiS_j:
	.zero		916


//--------------------- .nv.constant0._Z16reduceUnrolling2PiS_j --------------------------
	.section	.nv.constant0._Z16reduceUnrolling2PiS_j,"a",@progbits
	.sectionflags	@""
	.align	4
.nv.constant0._Z16reduceUnrolling2PiS_j:
	.zero		916


//--------------------- .nv.constant0._Z17reduceInterleavedPiS_j --------------------------
	.section	.nv.constant0._Z17reduceInterleavedPiS_j,"a",@progbits
	.sectionflags	@""
	.align	4
.nv.constant0._Z17reduceInterleavedPiS_j:
	.zero		916


//--------------------- .nv.constant0._Z20reduceNeighboredLessPiS_j --------------------------
	.section	.nv.constant0._Z20reduceNeighboredLessPiS_j,"a",@progbits
	.sectionflags	@""
	.align	4
.nv.constant0._Z20reduceNeighboredLessPiS_j:
	.zero		916


//--------------------- .nv.constant0._Z16reduceNeighboredPiS_j --------------------------
	.section	.nv.constant0._Z16reduceNeighboredPiS_j,"a",@progbits
	.sectionflags	@""
	.align	4
.nv.constant0._Z16reduceNeighboredPiS_j:
	.zero		916


//--------------------- SYMBOLS --------------------------

	.type		.nv.reservedSmem.offset0,@object
	.size		.nv.reservedSmem.offset0,0x4
	.type		.nv.reservedSmem.cap,@object
	.size		.nv.reservedSmem.cap,0x4
